//
// Generated by NVIDIA NVVM Compiler
//
// Compiler Build ID: CL-36424714
// Cuda compilation tools, release 13.0, V13.0.88
// Based on NVVM 20.0.0
//

.version 9.0
.target sm_100
.address_size 64

	// .globl	_Z6ransacPK5PointiP6float4Pifi
.global .align 4 .b8 precalc_xorwow_matrix[102400];
.global .align 4 .b8 precalc_xorwow_offset_matrix[102400];
.global .align 4 .b8 mrg32k3aM1[2304];
.global .align 4 .b8 mrg32k3aM2[2304];
.global .align 4 .b8 mrg32k3aM1SubSeq[2016];
.global .align 4 .b8 mrg32k3aM2SubSeq[2016];
.global .align 4 .b8 mrg32k3aM1Seq[2304];
.global .align 4 .b8 mrg32k3aM2Seq[2304];
.const .align 8 .b8 __cr_lgamma_table[72];
// _ZZ6ransacPK5PointiP6float4PifiE11s_bestPlane has been demoted

.visible .entry _Z6ransacPK5PointiP6float4Pifi(
	.param .u64 .ptr .align 1 _Z6ransacPK5PointiP6float4Pifi_param_0,
	.param .u32 _Z6ransacPK5PointiP6float4Pifi_param_1,
	.param .u64 .ptr .align 1 _Z6ransacPK5PointiP6float4Pifi_param_2,
	.param .u64 .ptr .align 1 _Z6ransacPK5PointiP6float4Pifi_param_3,
	.param .f32 _Z6ransacPK5PointiP6float4Pifi_param_4,
	.param .u32 _Z6ransacPK5PointiP6float4Pifi_param_5
)
{
	.reg .pred 	%p<29>;
	.reg .b32 	%r<125>;
	.reg .b32 	%f<177>;
	.reg .b64 	%rd<26>;
	// demoted variable
	.shared .align 4 .b8 _ZZ6ransacPK5PointiP6float4PifiE11s_bestPlane[1024];
	ld.param.u64 	%rd7, [_Z6ransacPK5PointiP6float4Pifi_param_0];
	ld.param.u32 	%r30, [_Z6ransacPK5PointiP6float4Pifi_param_1];
	ld.param.u64 	%rd6, [_Z6ransacPK5PointiP6float4Pifi_param_2];
	ld.param.u64 	%rd8, [_Z6ransacPK5PointiP6float4Pifi_param_3];
	ld.param.f32 	%f6, [_Z6ransacPK5PointiP6float4Pifi_param_4];
	ld.param.u32 	%r31, [_Z6ransacPK5PointiP6float4Pifi_param_5];
	cvta.to.global.u64 	%rd1, %rd8;
	cvta.to.global.u64 	%rd2, %rd7;
	mov.u32 	%r1, %tid.x;
	shl.b32 	%r32, %r1, 2;
	mov.u32 	%r33, _ZZ6ransacPK5PointiP6float4PifiE11s_bestPlane;
	add.s32 	%r2, %r33, %r32;
	mov.b32 	%r34, 0;
	st.shared.u32 	[%r2], %r34;
	mov.u32 	%r35, %ctaid.x;
	mov.u32 	%r36, %ntid.x;
	mad.lo.s32 	%r3, %r35, %r36, %r1;
	setp.ge.s32 	%p1, %r3, %r31;
	@%p1 bra 	$L__BB0_18;
	// begin inline asm
	mov.u64 	%rd9, %clock64;
	// end inline asm
	cvt.s64.s32 	%rd10, %r3;
	add.s64 	%rd11, %rd9, %rd10;
	cvt.u32.u64 	%r38, %rd11;
	xor.b32  	%r39, %r38, -1429050551;
	mul.lo.s32 	%r40, %r39, 1099087573;
	{ .reg .b32 tmp; mov.b64 {tmp, %r41}, %rd11; }
	xor.b32  	%r42, %r41, -136515619;
	mul.lo.s32 	%r43, %r42, -1703105765;
	add.s32 	%r44, %r40, %r43;
	add.s32 	%r45, %r44, 6615241;
	add.s32 	%r46, %r40, 123456789;
	xor.b32  	%r47, %r40, 362436069;
	add.s32 	%r48, %r43, 521288629;
	add.s32 	%r49, %r40, 5783321;
	shr.u32 	%r50, %r46, 2;
	xor.b32  	%r51, %r50, %r46;
	shl.b32 	%r52, %r49, 4;
	shl.b32 	%r53, %r51, 1;
	xor.b32  	%r54, %r52, %r53;
	xor.b32  	%r55, %r54, %r49;
	xor.b32  	%r56, %r55, %r51;
	add.s32 	%r57, %r45, %r56;
	add.s32 	%r58, %r57, 362437;
	rem.u32 	%r59, %r58, %r30;
	shr.u32 	%r60, %r47, 2;
	xor.b32  	%r61, %r60, %r47;
	shl.b32 	%r62, %r56, 4;
	shl.b32 	%r63, %r61, 1;
	xor.b32  	%r64, %r62, %r63;
	xor.b32  	%r65, %r64, %r56;
	xor.b32  	%r66, %r65, %r61;
	add.s32 	%r67, %r45, %r66;
	add.s32 	%r68, %r67, 724874;
	rem.u32 	%r69, %r68, %r30;
	shr.u32 	%r70, %r48, 2;
	xor.b32  	%r71, %r70, %r48;
	shl.b32 	%r72, %r66, 4;
	shl.b32 	%r73, %r71, 1;
	xor.b32  	%r74, %r72, %r73;
	xor.b32  	%r75, %r74, %r66;
	xor.b32  	%r76, %r75, %r71;
	add.s32 	%r77, %r45, %r76;
	add.s32 	%r78, %r77, 1087311;
	rem.u32 	%r79, %r78, %r30;
	mul.wide.s32 	%rd12, %r59, 12;
	add.s64 	%rd13, %rd2, %rd12;
	ld.global.f32 	%f7, [%rd13];
	ld.global.f32 	%f8, [%rd13+4];
	ld.global.f32 	%f9, [%rd13+8];
	mul.wide.s32 	%rd14, %r69, 12;
	add.s64 	%rd15, %rd2, %rd14;
	ld.global.f32 	%f10, [%rd15];
	ld.global.f32 	%f11, [%rd15+4];
	ld.global.f32 	%f12, [%rd15+8];
	mul.wide.s32 	%rd16, %r79, 12;
	add.s64 	%rd17, %rd2, %rd16;
	ld.global.f32 	%f13, [%rd17];
	ld.global.f32 	%f14, [%rd17+4];
	ld.global.f32 	%f15, [%rd17+8];
	sub.f32 	%f16, %f10, %f7;
	sub.f32 	%f17, %f11, %f8;
	sub.f32 	%f18, %f12, %f9;
	sub.f32 	%f19, %f13, %f7;
	sub.f32 	%f20, %f14, %f8;
	sub.f32 	%f21, %f15, %f9;
	mul.f32 	%f22, %f17, %f21;
	mul.f32 	%f23, %f18, %f20;
	sub.f32 	%f24, %f22, %f23;
	mul.f32 	%f25, %f18, %f19;
	mul.f32 	%f26, %f16, %f21;
	sub.f32 	%f27, %f25, %f26;
	mul.f32 	%f28, %f16, %f20;
	mul.f32 	%f29, %f17, %f19;
	sub.f32 	%f30, %f28, %f29;
	mul.f32 	%f31, %f27, %f27;
	fma.rn.f32 	%f32, %f24, %f24, %f31;
	fma.rn.f32 	%f33, %f30, %f30, %f32;
	sqrt.rn.f32 	%f34, %f33;
	div.rn.f32 	%f1, %f24, %f34;
	div.rn.f32 	%f2, %f27, %f34;
	div.rn.f32 	%f3, %f30, %f34;
	mul.f32 	%f35, %f8, %f2;
	fma.rn.f32 	%f36, %f7, %f1, %f35;
	fma.rn.f32 	%f4, %f9, %f3, %f36;
	setp.lt.s32 	%p2, %r30, 1;
	mov.b32 	%r123, 0;
	@%p2 bra 	$L__BB0_13;
	mul.f32 	%f37, %f2, %f2;
	fma.rn.f32 	%f38, %f1, %f1, %f37;
	fma.rn.f32 	%f39, %f3, %f3, %f38;
	sqrt.rn.f32 	%f5, %f39;
	and.b32  	%r4, %r30, 7;
	setp.lt.u32 	%p3, %r30, 8;
	mov.b32 	%r118, 0;
	mov.u32 	%r123, %r118;
	@%p3 bra 	$L__BB0_5;
	and.b32  	%r118, %r30, 2147483640;
	neg.s32 	%r112, %r118;
	add.s64 	%rd25, %rd2, 48;
	mov.b32 	%r123, 0;
$L__BB0_4:
	.pragma "nounroll";
	ld.global.f32 	%f40, [%rd25+-48];
	ld.global.f32 	%f41, [%rd25+-44];
	ld.global.f32 	%f42, [%rd25+-40];
	mul.f32 	%f43, %f2, %f41;
	fma.rn.f32 	%f44, %f1, %f40, %f43;
	fma.rn.f32 	%f45, %f3, %f42, %f44;
	sub.f32 	%f46, %f45, %f4;
	abs.f32 	%f47, %f46;
	div.rn.f32 	%f48, %f47, %f5;
	setp.le.f32 	%p4, %f48, %f6;
	selp.u32 	%r83, 1, 0, %p4;
	add.s32 	%r84, %r123, %r83;
	ld.global.f32 	%f49, [%rd25+-36];
	ld.global.f32 	%f50, [%rd25+-32];
	ld.global.f32 	%f51, [%rd25+-28];
	mul.f32 	%f52, %f2, %f50;
	fma.rn.f32 	%f53, %f1, %f49, %f52;
	fma.rn.f32 	%f54, %f3, %f51, %f53;
	sub.f32 	%f55, %f54, %f4;
	abs.f32 	%f56, %f55;
	div.rn.f32 	%f57, %f56, %f5;
	setp.le.f32 	%p5, %f57, %f6;
	selp.u32 	%r85, 1, 0, %p5;
	add.s32 	%r86, %r84, %r85;
	ld.global.f32 	%f58, [%rd25+-24];
	ld.global.f32 	%f59, [%rd25+-20];
	ld.global.f32 	%f60, [%rd25+-16];
	mul.f32 	%f61, %f2, %f59;
	fma.rn.f32 	%f62, %f1, %f58, %f61;
	fma.rn.f32 	%f63, %f3, %f60, %f62;
	sub.f32 	%f64, %f63, %f4;
	abs.f32 	%f65, %f64;
	div.rn.f32 	%f66, %f65, %f5;
	setp.le.f32 	%p6, %f66, %f6;
	selp.u32 	%r87, 1, 0, %p6;
	add.s32 	%r88, %r86, %r87;
	ld.global.f32 	%f67, [%rd25+-12];
	ld.global.f32 	%f68, [%rd25+-8];
	ld.global.f32 	%f69, [%rd25+-4];
	mul.f32 	%f70, %f2, %f68;
	fma.rn.f32 	%f71, %f1, %f67, %f70;
	fma.rn.f32 	%f72, %f3, %f69, %f71;
	sub.f32 	%f73, %f72, %f4;
	abs.f32 	%f74, %f73;
	div.rn.f32 	%f75, %f74, %f5;
	setp.le.f32 	%p7, %f75, %f6;
	selp.u32 	%r89, 1, 0, %p7;
	add.s32 	%r90, %r88, %r89;
	ld.global.f32 	%f76, [%rd25];
	ld.global.f32 	%f77, [%rd25+4];
	ld.global.f32 	%f78, [%rd25+8];
	mul.f32 	%f79, %f2, %f77;
	fma.rn.f32 	%f80, %f1, %f76, %f79;
	fma.rn.f32 	%f81, %f3, %f78, %f80;
	sub.f32 	%f82, %f81, %f4;
	abs.f32 	%f83, %f82;
	div.rn.f32 	%f84, %f83, %f5;
	setp.le.f32 	%p8, %f84, %f6;
	selp.u32 	%r91, 1, 0, %p8;
	add.s32 	%r92, %r90, %r91;
	ld.global.f32 	%f85, [%rd25+12];
	ld.global.f32 	%f86, [%rd25+16];
	ld.global.f32 	%f87, [%rd25+20];
	mul.f32 	%f88, %f2, %f86;
	fma.rn.f32 	%f89, %f1, %f85, %f88;
	fma.rn.f32 	%f90, %f3, %f87, %f89;
	sub.f32 	%f91, %f90, %f4;
	abs.f32 	%f92, %f91;
	div.rn.f32 	%f93, %f92, %f5;
	setp.le.f32 	%p9, %f93, %f6;
	selp.u32 	%r93, 1, 0, %p9;
	add.s32 	%r94, %r92, %r93;
	ld.global.f32 	%f94, [%rd25+24];
	ld.global.f32 	%f95, [%rd25+28];
	ld.global.f32 	%f96, [%rd25+32];
	mul.f32 	%f97, %f2, %f95;
	fma.rn.f32 	%f98, %f1, %f94, %f97;
	fma.rn.f32 	%f99, %f3, %f96, %f98;
	sub.f32 	%f100, %f99, %f4;
	abs.f32 	%f101, %f100;
	div.rn.f32 	%f102, %f101, %f5;
	setp.le.f32 	%p10, %f102, %f6;
	selp.u32 	%r95, 1, 0, %p10;
	add.s32 	%r96, %r94, %r95;
	ld.global.f32 	%f103, [%rd25+36];
	ld.global.f32 	%f104, [%rd25+40];
	ld.global.f32 	%f105, [%rd25+44];
	mul.f32 	%f106, %f2, %f104;
	fma.rn.f32 	%f107, %f1, %f103, %f106;
	fma.rn.f32 	%f108, %f3, %f105, %f107;
	sub.f32 	%f109, %f108, %f4;
	abs.f32 	%f110, %f109;
	div.rn.f32 	%f111, %f110, %f5;
	setp.le.f32 	%p11, %f111, %f6;
	selp.u32 	%r97, 1, 0, %p11;
	add.s32 	%r123, %r96, %r97;
	add.s32 	%r112, %r112, 8;
	add.s64 	%rd25, %rd25, 96;
	setp.ne.s32 	%p12, %r112, 0;
	@%p12 bra 	$L__BB0_4;
$L__BB0_5:
	setp.eq.s32 	%p13, %r4, 0;
	@%p13 bra 	$L__BB0_13;
	and.b32  	%r14, %r30, 3;
	setp.lt.u32 	%p14, %r4, 4;
	@%p14 bra 	$L__BB0_8;
	mul.wide.u32 	%rd18, %r118, 12;
	add.s64 	%rd19, %rd2, %rd18;
	ld.global.f32 	%f112, [%rd19];
	ld.global.f32 	%f113, [%rd19+4];
	ld.global.f32 	%f114, [%rd19+8];
	mul.f32 	%f115, %f2, %f113;
	fma.rn.f32 	%f116, %f1, %f112, %f115;
	fma.rn.f32 	%f117, %f3, %f114, %f116;
	sub.f32 	%f118, %f117, %f4;
	abs.f32 	%f119, %f118;
	div.rn.f32 	%f120, %f119, %f5;
	setp.le.f32 	%p15, %f120, %f6;
	selp.u32 	%r99, 1, 0, %p15;
	add.s32 	%r100, %r123, %r99;
	ld.global.f32 	%f121, [%rd19+12];
	ld.global.f32 	%f122, [%rd19+16];
	ld.global.f32 	%f123, [%rd19+20];
	mul.f32 	%f124, %f2, %f122;
	fma.rn.f32 	%f125, %f1, %f121, %f124;
	fma.rn.f32 	%f126, %f3, %f123, %f125;
	sub.f32 	%f127, %f126, %f4;
	abs.f32 	%f128, %f127;
	div.rn.f32 	%f129, %f128, %f5;
	setp.le.f32 	%p16, %f129, %f6;
	selp.u32 	%r101, 1, 0, %p16;
	add.s32 	%r102, %r100, %r101;
	ld.global.f32 	%f130, [%rd19+24];
	ld.global.f32 	%f131, [%rd19+28];
	ld.global.f32 	%f132, [%rd19+32];
	mul.f32 	%f133, %f2, %f131;
	fma.rn.f32 	%f134, %f1, %f130, %f133;
	fma.rn.f32 	%f135, %f3, %f132, %f134;
	sub.f32 	%f136, %f135, %f4;
	abs.f32 	%f137, %f136;
	div.rn.f32 	%f138, %f137, %f5;
	setp.le.f32 	%p17, %f138, %f6;
	selp.u32 	%r103, 1, 0, %p17;
	add.s32 	%r104, %r102, %r103;
	ld.global.f32 	%f139, [%rd19+36];
	ld.global.f32 	%f140, [%rd19+40];
	ld.global.f32 	%f141, [%rd19+44];
	mul.f32 	%f142, %f2, %f140;
	fma.rn.f32 	%f143, %f1, %f139, %f142;
	fma.rn.f32 	%f144, %f3, %f141, %f143;
	sub.f32 	%f145, %f144, %f4;
	abs.f32 	%f146, %f145;
	div.rn.f32 	%f147, %f146, %f5;
	setp.le.f32 	%p18, %f147, %f6;
	selp.u32 	%r105, 1, 0, %p18;
	add.s32 	%r123, %r104, %r105;
	add.s32 	%r118, %r118, 4;
$L__BB0_8:
	setp.eq.s32 	%p19, %r14, 0;
	@%p19 bra 	$L__BB0_13;
	setp.eq.s32 	%p20, %r14, 1;
	@%p20 bra 	$L__BB0_11;
	mul.wide.u32 	%rd20, %r118, 12;
	add.s64 	%rd21, %rd2, %rd20;
	ld.global.f32 	%f148, [%rd21];
	ld.global.f32 	%f149, [%rd21+4];
	ld.global.f32 	%f150, [%rd21+8];
	mul.f32 	%f151, %f2, %f149;
	fma.rn.f32 	%f152, %f1, %f148, %f151;
	fma.rn.f32 	%f153, %f3, %f150, %f152;
	sub.f32 	%f154, %f153, %f4;
	abs.f32 	%f155, %f154;
	div.rn.f32 	%f156, %f155, %f5;
	setp.le.f32 	%p21, %f156, %f6;
	selp.u32 	%r107, 1, 0, %p21;
	add.s32 	%r108, %r123, %r107;
	ld.global.f32 	%f157, [%rd21+12];
	ld.global.f32 	%f158, [%rd21+16];
	ld.global.f32 	%f159, [%rd21+20];
	mul.f32 	%f160, %f2, %f158;
	fma.rn.f32 	%f161, %f1, %f157, %f160;
	fma.rn.f32 	%f162, %f3, %f159, %f161;
	sub.f32 	%f163, %f162, %f4;
	abs.f32 	%f164, %f163;
	div.rn.f32 	%f165, %f164, %f5;
	setp.le.f32 	%p22, %f165, %f6;
	selp.u32 	%r109, 1, 0, %p22;
	add.s32 	%r123, %r108, %r109;
	add.s32 	%r118, %r118, 2;
$L__BB0_11:
	and.b32  	%r110, %r30, 1;
	setp.eq.b32 	%p23, %r110, 1;
	not.pred 	%p24, %p23;
	@%p24 bra 	$L__BB0_13;
	mul.wide.u32 	%rd22, %r118, 12;
	add.s64 	%rd23, %rd2, %rd22;
	ld.global.f32 	%f166, [%rd23];
	ld.global.f32 	%f167, [%rd23+4];
	ld.global.f32 	%f168, [%rd23+8];
	mul.f32 	%f169, %f2, %f167;
	fma.rn.f32 	%f170, %f1, %f166, %f169;
	fma.rn.f32 	%f171, %f3, %f168, %f170;
	sub.f32 	%f172, %f171, %f4;
	abs.f32 	%f173, %f172;
	div.rn.f32 	%f174, %f173, %f5;
	setp.le.f32 	%p25, %f174, %f6;
	selp.u32 	%r111, 1, 0, %p25;
	add.s32 	%r123, %r123, %r111;
$L__BB0_13:
	cvt.rn.f32.u32 	%f175, %r123;
	st.shared.f32 	[%r2], %f175;
	bar.sync 	0;
	setp.ne.s32 	%p26, %r1, 0;
	@%p26 bra 	$L__BB0_18;
	ld.global.u32 	%r124, [%rd1];
$L__BB0_15:
	setp.le.s32 	%p27, %r123, %r124;
	@%p27 bra 	$L__BB0_18;
	atom.relaxed.global.cas.b32 	%r29, [%rd1], %r124, %r123;
	setp.ne.s32 	%p28, %r29, %r124;
	mov.u32 	%r124, %r29;
	@%p28 bra 	$L__BB0_15;
	neg.f32 	%f176, %f4;
	cvta.to.global.u64 	%rd24, %rd6;
	st.global.v4.f32 	[%rd24], {%f1, %f2, %f3, %f176};
$L__BB0_18:
	ret;

}


// ===== COMPILED SASS (sm_100) =====

	.target	sm_100

	.elftype	@"ET_EXEC"


//--------------------- .note.nv.tkinfo           --------------------------
	.section	.note.nv.tkinfo,"",@"SHT_NOTE"
	.sectionflags	@"SHF_NOTE_NV_TKINFO"
	.tkinfo
        /*0018*/ 	.word	0x00000002
        /*0030*/ 	.string	""
        /*0030*/ 	.string	"ptxas"
        /*0030*/ 	.string	"Cuda compilation tools, release 13.0, V13.0.88"
        /*0030*/ 	.string	"Build cuda_13.0.r13.0/compiler.36424714_0"
        /*0030*/ 	.string	"-arch sm_100 -m 64 "



//--------------------- .note.nv.cuinfo           --------------------------
	.section	.note.nv.cuinfo,"",@"SHT_NOTE"
	.sectionflags	@"SHF_NOTE_NV_CUINFO"
        /*0018*/ 	.short	0x0002
        /*001a*/ 	.short	0x0064
        /*001c*/ 	.short	0x0082
	.zero		2


//--------------------- .nv.info                  --------------------------
	.section	.nv.info,"",@"SHT_CUDA_INFO"
	.align	4


	//----- nvinfo : EIATTR_REGCOUNT
	.align		4
        /*0000*/ 	.byte	0x04, 0x2f
        /*0002*/ 	.short	(.L_10 - .L_9)
	.align		4
.L_9:
        /*0004*/ 	.word	index@(_Z6ransacPK5PointiP6float4Pifi)
        /*0008*/ 	.word	0x0000001b


	//----- nvinfo : EIATTR_FRAME_SIZE
	.align		4
.L_10:
        /*000c*/ 	.byte	0x04, 0x11
        /*000e*/ 	.short	(.L_12 - .L_11)
	.align		4
.L_11:
        /*0010*/ 	.word	index@($__internal_1_$__cuda_sm3x_div_rn_noftz_f32_slowpath)
        /*0014*/ 	.word	0x00000000


	//----- nvinfo : EIATTR_FRAME_SIZE
	.align		4
.L_12:
        /*0018*/ 	.byte	0x04, 0x11
        /*001a*/ 	.short	(.L_14 - .L_13)
	.align		4
.L_13:
        /*001c*/ 	.word	index@($__internal_0_$__cuda_sm20_sqrt_rn_f32_slowpath)
        /*0020*/ 	.word	0x00000000


	//----- nvinfo : EIATTR_FRAME_SIZE
	.align		4
.L_14:
        /*0024*/ 	.byte	0x04, 0x11
        /*0026*/ 	.short	(.L_16 - .L_15)
	.align		4
.L_15:
        /*0028*/ 	.word	index@(_Z6ransacPK5PointiP6float4Pifi)
        /*002c*/ 	.word	0x00000000


	//----- nvinfo : EIATTR_MIN_STACK_SIZE
	.align		4
.L_16:
        /*0030*/ 	.byte	0x04, 0x12
        /*0032*/ 	.short	(.L_18 - .L_17)
	.align		4
.L_17:
        /*0034*/ 	.word	index@(_Z6ransacPK5PointiP6float4Pifi)
        /*0038*/ 	.word	0x00000000
.L_18:


//--------------------- .nv.compat                --------------------------
	.section	.nv.compat,"",@"SHT_CUDA_COMPAT_INFO"
	.align	4
        /*0000*/ 	.byte	0x02, 0x09, 0x00, 0x00, 0x02, 0x02, 0x01, 0x00, 0x02, 0x05, 0x05, 0x00, 0x03, 0x07, 0x01, 0x01
        /*0010*/ 	.byte	0x02, 0x03, 0x00, 0x00, 0x02, 0x06, 0x01, 0x00, 0x04, 0x0b, 0x08, 0x00, 0x01, 0x00, 0x00, 0x00
        /*0020*/ 	.byte	0x00, 0x00, 0x00, 0x00


//--------------------- .nv.info._Z6ransacPK5PointiP6float4Pifi --------------------------
	.section	.nv.info._Z6ransacPK5PointiP6float4Pifi,"",@"SHT_CUDA_INFO"
	.sectionflags	@""
	.align	4


	//----- nvinfo : EIATTR_CUDA_API_VERSION
	.align		4
        /*0000*/ 	.byte	0x04, 0x37
        /*0002*/ 	.short	(.L_20 - .L_19)
.L_19:
        /*0004*/ 	.word	0x00000082


	//----- nvinfo : EIATTR_KPARAM_INFO
	.align		4
.L_20:
        /*0008*/ 	.byte	0x04, 0x17
        /*000a*/ 	.short	(.L_22 - .L_21)
.L_21:
        /*000c*/ 	.word	0x00000000
        /*0010*/ 	.short	0x0005
        /*0012*/ 	.short	0x0024
        /*0014*/ 	.byte	0x00, 0xf0, 0x11, 0x00


	//----- nvinfo : EIATTR_KPARAM_INFO
	.align		4
.L_22:
        /*0018*/ 	.byte	0x04, 0x17
        /*001a*/ 	.short	(.L_24 - .L_23)
.L_23:
        /*001c*/ 	.word	0x00000000
        /*0020*/ 	.short	0x0004
        /*0022*/ 	.short	0x0020
        /*0024*/ 	.byte	0x00, 0xf0, 0x11, 0x00


	//----- nvinfo : EIATTR_KPARAM_INFO
	.align		4
.L_24:
        /*0028*/ 	.byte	0x04, 0x17
        /*002a*/ 	.short	(.L_26 - .L_25)
.L_25:
        /*002c*/ 	.word	0x00000000
        /*0030*/ 	.short	0x0003
        /*0032*/ 	.short	0x0018
        /*0034*/ 	.byte	0x00, 0xf5, 0x21, 0x00


	//----- nvinfo : EIATTR_KPARAM_INFO
	.align		4
.L_26:
        /*0038*/ 	.byte	0x04, 0x17
        /*003a*/ 	.short	(.L_28 - .L_27)
.L_27:
        /*003c*/ 	.word	0x00000000
        /*0040*/ 	.short	0x0002
        /*0042*/ 	.short	0x0010
        /*0044*/ 	.byte	0x00, 0xf5, 0x21, 0x00


	//----- nvinfo : EIATTR_KPARAM_INFO
	.align		4
.L_28:
        /*0048*/ 	.byte	0x04, 0x17
        /*004a*/ 	.short	(.L_30 - .L_29)
.L_29:
        /*004c*/ 	.word	0x00000000
        /*0050*/ 	.short	0x0001
        /*0052*/ 	.short	0x0008
        /*0054*/ 	.byte	0x00, 0xf0, 0x11, 0x00


	//----- nvinfo : EIATTR_KPARAM_INFO
	.align		4
.L_30:
        /*0058*/ 	.byte	0x04, 0x17
        /*005a*/ 	.short	(.L_32 - .L_31)
.L_31:
        /*005c*/ 	.word	0x00000000
        /*0060*/ 	.short	0x0000
        /*0062*/ 	.short	0x0000
        /*0064*/ 	.byte	0x00, 0xf5, 0x21, 0x00


	//----- nvinfo : EIATTR_SPARSE_MMA_MASK
	.align		4
.L_32:
        /*0068*/ 	.byte	0x03, 0x50
        /*006a*/ 	.short	0x0000


	//----- nvinfo : EIATTR_MAXREG_COUNT
	.align		4
        /*006c*/ 	.byte	0x03, 0x1b
        /*006e*/ 	.short	0x00ff


	//----- nvinfo : EIATTR_NUM_BARRIERS
	.align		4
        /*0070*/ 	.byte	0x02, 0x4c
        /*0072*/ 	.byte	0x01
	.zero		1


	//----- nvinfo : EIATTR_MERCURY_ISA_VERSION
	.align		4
        /*0074*/ 	.byte	0x03, 0x5f
        /*0076*/ 	.short	0x0101


	//----- nvinfo : EIATTR_VRC_CTA_INIT_COUNT
	.align		4
        /*0078*/ 	.byte	0x02, 0x4a
	.zero		1
	.zero		1


	//----- nvinfo : EIATTR_EXIT_INSTR_OFFSETS
	.align		4
        /*007c*/ 	.byte	0x04, 0x1c
        /*007e*/ 	.short	(.L_34 - .L_33)


	//   ....[0]....
.L_33:
        /*0080*/ 	.word	0x000000c0


	//   ....[1]....
        /*0084*/ 	.word	0x00002620


	//   ....[2]....
        /*0088*/ 	.word	0x00002680


	//   ....[3]....
        /*008c*/ 	.word	0x00002710


	//----- nvinfo : EIATTR_CRS_STACK_SIZE
	.align		4
.L_34:
        /*0090*/ 	.byte	0x04, 0x1e
        /*0092*/ 	.short	(.L_36 - .L_35)
.L_35:
        /*0094*/ 	.word	0x00000000


	//----- nvinfo : EIATTR_CBANK_PARAM_SIZE
	.align		4
.L_36:
        /*0098*/ 	.byte	0x03, 0x19
        /*009a*/ 	.short	0x0028


	//----- nvinfo : EIATTR_PARAM_CBANK
	.align		4
        /*009c*/ 	.byte	0x04, 0x0a
        /*009e*/ 	.short	(.L_38 - .L_37)
	.align		4
.L_37:
        /*00a0*/ 	.word	index@(.nv.constant0._Z6ransacPK5PointiP6float4Pifi)
        /*00a4*/ 	.short	0x0380
        /*00a6*/ 	.short	0x0028


	//----- nvinfo : EIATTR_SW_WAR
	.align		4
.L_38:
        /*00a8*/ 	.byte	0x04, 0x36
        /*00aa*/ 	.short	(.L_40 - .L_39)
.L_39:
        /*00ac*/ 	.word	0x00000008
.L_40:


//--------------------- .nv.callgraph             --------------------------
	.section	.nv.callgraph,"",@"SHT_CUDA_CALLGRAPH"
	.align	4
	.sectionentsize	8
	.align		4
        /*0000*/ 	.word	0x00000000
	.align		4
        /*0004*/ 	.word	0xffffffff
	.align		4
        /*0008*/ 	.word	0x00000000
	.align		4
        /*000c*/ 	.word	0xfffffffe
	.align		4
        /*0010*/ 	.word	0x00000000
	.align		4
        /*0014*/ 	.word	0xfffffffd
	.align		4
        /*0018*/ 	.word	0x00000000
	.align		4
        /*001c*/ 	.word	0xfffffffc


//--------------------- .nv.constant4             --------------------------
	.section	.nv.constant4,"a",@progbits
	.align	8
	.align		8
.nv.constant4:
        /*0000*/ 	.dword	precalc_xorwow_matrix
	.align		8
        /*0008*/ 	.dword	precalc_xorwow_offset_matrix
	.align		8
        /*0010*/ 	.dword	mrg32k3aM1
	.align		8
        /*0018*/ 	.dword	mrg32k3aM2
	.align		8
        /*0020*/ 	.dword	mrg32k3aM1SubSeq
	.align		8
        /*0028*/ 	.dword	mrg32k3aM2SubSeq
	.align		8
        /*0030*/ 	.dword	mrg32k3aM1Seq
	.align		8
        /*0038*/ 	.dword	mrg32k3aM2Seq


//--------------------- .nv.constant3             --------------------------
	.section	.nv.constant3,"a",@progbits
	.align	8
.nv.constant3:
	.type		__cr_lgamma_table,@object
	.size		__cr_lgamma_table,(.L_8 - __cr_lgamma_table)
__cr_lgamma_table:
        /*0000*/ 	.byte	0x00, 0x00, 0x00, 0x00, 0x00, 0x00, 0x00, 0x00, 0x00, 0x00, 0x00, 0x00, 0x00, 0x00, 0x00, 0x00
        /*0010*/ 	.byte	0xef, 0x39, 0xfa, 0xfe, 0x42, 0x2e, 0xe6, 0x3f, 0x02, 0x20, 0x2a, 0xfa, 0x0b, 0xab, 0xfc, 0x3f
        /*0020*/ 	.byte	0xf9, 0x2c, 0x92, 0x7c, 0xa7, 0x6c, 0x09, 0x40, 0xc9, 0x79, 0x44, 0x3c, 0x64, 0x26, 0x13, 0x40
        /*0030*/ 	.byte	0xca, 0x01, 0xcf, 0x3a, 0x27, 0x51, 0x1a, 0x40, 0x30, 0xcc, 0x2d, 0xf3, 0xe1, 0x0c, 0x21, 0x40
        /*0040*/ 	.byte	0x0d, 0xb7, 0xfc, 0x82, 0x8e, 0x35, 0x25, 0x40
.L_8:


//--------------------- .text._Z6ransacPK5PointiP6float4Pifi --------------------------
	.section	.text._Z6ransacPK5PointiP6float4Pifi,"ax",@progbits
	.align	128
        .global         _Z6ransacPK5PointiP6float4Pifi
        .type           _Z6ransacPK5PointiP6float4Pifi,@function
        .size           _Z6ransacPK5PointiP6float4Pifi,(.L_x_64 - _Z6ransacPK5PointiP6float4Pifi)
        .other          _Z6ransacPK5PointiP6float4Pifi,@"STO_CUDA_ENTRY STV_DEFAULT"
_Z6ransacPK5PointiP6float4Pifi:
.text._Z6ransacPK5PointiP6float4Pifi:
[----:B------:R-:W-:Y:S01]  /*0000*/  LDC R1, c[0x0][0x37c] ;  /* 0x0000df00ff017b82 */ /* 0x000fe20000000800 */
[----:B------:R-:W0:Y:S07]  /*0010*/  S2R R6, SR_TID.X ;  /* 0x0000000000067919 */ /* 0x000e2e0000002100 */
[----:B------:R-:W0:Y:S01]  /*0020*/  S2UR UR6, SR_CTAID.X ;  /* 0x00000000000679c3 */ /* 0x000e220000002500 */
[----:B------:R-:W1:Y:S01]  /*0030*/  LDCU UR7, c[0x0][0x3a4] ;  /* 0x00007480ff0777ac */ /* 0x000e620008000800 */
[----:B------:R-:W-:-:S06]  /*0040*/  UMOV UR4, 0x400 ;  /* 0x0000040000047882 */ /* 0x000fcc0000000000 */
[----:B------:R-:W0:Y:S08]  /*0050*/  LDC R7, c[0x0][0x360] ;  /* 0x0000d800ff077b82 */ /* 0x000e300000000800 */
[----:B------:R-:W2:Y:S01]  /*0060*/  S2UR UR5, SR_CgaCtaId ;  /* 0x00000000000579c3 */ /* 0x000ea20000008800 */
[----:B0-----:R-:W-:-:S05]  /*0070*/  IMAD R7, R7, UR6, R6 ;  /* 0x0000000607077c24 */ /* 0x001fca000f8e0206 */
[----:B-1----:R-:W-:Y:S01]  /*0080*/  ISETP.GE.AND P0, PT, R7, UR7, PT ;  /* 0x0000000707007c0c */ /* 0x002fe2000bf06270 */
[----:B--2---:R-:W-:-:S06]  /*0090*/  ULEA UR4, UR5, UR4, 0x18 ;  /* 0x0000000405047291 */ /* 0x004fcc000f8ec0ff */
[----:B------:R-:W-:-:S05]  /*00a0*/  LEA R5, R6, UR4, 0x2 ;  /* 0x0000000406057c11 */ /* 0x000fca000f8e10ff */
[----:B------:R0:W-:Y:S01]  /*00b0*/  STS [R5], RZ ;  /* 0x000000ff05007388 */ /* 0x0001e20000000800 */
[----:B------:R-:W-:Y:S05]  /*00c0*/  @P0 EXIT ;  /* 0x000000000000094d */ /* 0x000fea0003800000 */
[----:B------:R-:W1:Y:S01]  /*00d0*/  LDCU.64 UR10, c[0x0][0x358] ;  /* 0x00006b00ff0a77ac */ /* 0x000e620008000a00 */
[----:B------:R-:W-:Y:S01]  /*00e0*/  CS2R R2, SR_CLOCKLO ;  /* 0x0000000000027805 */ /* 0x000fe20000015000 */
[----:B------:R-:W2:Y:S05]  /*00f0*/  LDCU UR4, c[0x0][0x388] ;  /* 0x00007100ff0477ac */ /* 0x000eaa0008000800 */
[----:B------:R-:W-:-:S04]  /*0100*/  IADD3 R0, P0, PT, R7, R2, RZ ;  /* 0x0000000207007210 */ /* 0x000fc80007f1e0ff */
[----:B------:R-:W-:Y:S02]  /*0110*/  LOP3.LUT R0, R0, 0xaad26b49, RZ, 0x3c, !PT ;  /* 0xaad26b4900007812 */ /* 0x000fe400078e3cff */
[----:B------:R-:W-:-:S03]  /*0120*/  LEA.HI.X.SX32 R7, R7, R3, 0x1, P0 ;  /* 0x0000000307077211 */ /* 0x000fc600000f0eff */
[----:B------:R-:W-:Y:S01]  /*0130*/  IMAD R0, R0, 0x4182bed5, RZ ;  /* 0x4182bed500007824 */ /* 0x000fe200078e02ff */
[----:B------:R-:W-:-:S04]  /*0140*/  LOP3.LUT R7, R7, 0xf7dcefdd, RZ, 0x3c, !PT ;  /* 0xf7dcefdd07077812 */ /* 0x000fc800078e3cff */
[C---:B------:R-:W-:Y:S02]  /*0150*/  IADD3 R2, PT, PT, R0.reuse, 0x75bcd15, RZ ;  /* 0x075bcd1500027810 */ /* 0x040fe40007ffe0ff */
[----:B------:R-:W-:Y:S01]  /*0160*/  IADD3 R4, PT, PT, R0, 0x583f19, RZ ;  /* 0x00583f1900047810 */ /* 0x000fe20007ffe0ff */
[----:B--2---:R-:W2:Y:S01]  /*0170*/  I2F.U32.RP R10, UR4 ;  /* 0x00000004000a7d06 */ /* 0x004ea20008209000 */
[----:B------:R-:W-:Y:S02]  /*0180*/  SHF.R.U32.HI R9, RZ, 0x2, R2 ;  /* 0x00000002ff097819 */ /* 0x000fe40000011602 */
[----:B------:R-:W-:Y:S02]  /*0190*/  SHF.L.U32 R11, R4, 0x4, RZ ;  /* 0x00000004040b7819 */ /* 0x000fe400000006ff */
[----:B------:R-:W-:Y:S02]  /*01a0*/  LOP3.LUT R9, R9, R2, RZ, 0x3c, !PT ;  /* 0x0000000209097212 */ /* 0x000fe400078e3cff */
[----:B------:R-:W-:-:S02]  /*01b0*/  LOP3.LUT R2, R0, 0x159a55e5, RZ, 0x3c, !PT ;  /* 0x159a55e500027812 */ /* 0x000fc400078e3cff */
[----:B------:R-:W-:-:S04]  /*01c0*/  SHF.L.U32 R8, R9, 0x1, RZ ;  /* 0x0000000109087819 */ /* 0x000fc800000006ff */
[----:B------:R-:W-:Y:S01]  /*01d0*/  LOP3.LUT R8, R4, R11, R8, 0x96, !PT ;  /* 0x0000000b04087212 */ /* 0x000fe200078e9608 */
[----:B------:R-:W-:Y:S01]  /*01e0*/  HFMA2 R4, -RZ, RZ, -0.00316619873046875, -0.055511474609375 ;  /* 0x9a7cab1bff047431 */ /* 0x000fe200000001ff */
[----:B--2---:R-:W2:Y:S01]  /*01f0*/  MUFU.RCP R10, R10 ;  /* 0x0000000a000a7308 */ /* 0x004ea20000001000 */
[----:B------:R-:W-:Y:S02]  /*0200*/  SHF.R.U32.HI R11, RZ, 0x2, R2 ;  /* 0x00000002ff0b7819 */ /* 0x000fe40000011602 */
[----:B------:R-:W-:Y:S02]  /*0210*/  LOP3.LUT R9, R8, R9, RZ, 0x3c, !PT ;  /* 0x0000000908097212 */ /* 0x000fe400078e3cff */
[--C-:B------:R-:W-:Y:S01]  /*0220*/  LOP3.LUT R11, R11, 0x159a55e5, R0.reuse, 0x96, !PT ;  /* 0x159a55e50b0b7812 */ /* 0x100fe200078e9600 */
[C---:B------:R-:W-:Y:S02]  /*0230*/  IMAD R0, R7.reuse, -0x658354e5, R0 ;  /* 0x9a7cab1b07007824 */ /* 0x040fe400078e0200 */
[----:B------:R-:W-:Y:S01]  /*0240*/  IMAD R2, R7, R4, 0x1f123bb5 ;  /* 0x1f123bb507027424 */ /* 0x000fe200078e0204 */
[----:B------:R-:W-:-:S02]  /*0250*/  SHF.L.U32 R8, R11, 0x1, RZ ;  /* 0x000000010b087819 */ /* 0x000fc400000006ff */
[C---:B------:R-:W-:Y:S02]  /*0260*/  SHF.L.U32 R4, R9.reuse, 0x4, RZ ;  /* 0x0000000409047819 */ /* 0x040fe400000006ff */
[----:B------:R-:W-:Y:S02]  /*0270*/  SHF.R.U32.HI R13, RZ, 0x2, R2 ;  /* 0x00000002ff0d7819 */ /* 0x000fe40000011602 */
[----:B------:R-:W-:Y:S02]  /*0280*/  LOP3.LUT R4, R9, R4, R8, 0x96, !PT ;  /* 0x0000000409047212 */ /* 0x000fe400078e9608 */
[----:B--2---:R-:W-:Y:S02]  /*0290*/  IADD3 R12, PT, PT, R10, 0xffffffe, RZ ;  /* 0x0ffffffe0a0c7810 */ /* 0x004fe40007ffe0ff */
[----:B------:R-:W-:Y:S02]  /*02a0*/  LOP3.LUT R13, R13, R2, RZ, 0x3c, !PT ;  /* 0x000000020d0d7212 */ /* 0x000fe400078e3cff */
[----:B------:R-:W2:Y:S01]  /*02b0*/  F2I.FTZ.U32.TRUNC.NTZ R3, R12 ;  /* 0x0000000c00037305 */ /* 0x000ea2000021f000 */
[----:B------:R-:W-:-:S02]  /*02c0*/  LOP3.LUT R11, R4, R11, RZ, 0x3c, !PT ;  /* 0x0000000b040b7212 */ /* 0x000fc400078e3cff */
[----:B------:R-:W-:Y:S02]  /*02d0*/  SHF.L.U32 R7, R13, 0x1, RZ ;  /* 0x000000010d077819 */ /* 0x000fe400000006ff */
[C---:B------:R-:W-:Y:S02]  /*02e0*/  SHF.L.U32 R4, R11.reuse, 0x4, RZ ;  /* 0x000000040b047819 */ /* 0x040fe400000006ff */
[----:B------:R-:W-:Y:S02]  /*02f0*/  MOV R2, RZ ;  /* 0x000000ff00027202 */ /* 0x000fe40000000f00 */
[----:B------:R-:W-:Y:S02]  /*0300*/  LOP3.LUT R4, R11, R4, R7, 0x96, !PT ;  /* 0x000000040b047212 */ /* 0x000fe400078e9607 */
[----:B------:R-:W-:Y:S02]  /*0310*/  IADD3 R0, PT, PT, R0, 0x64f0c9, RZ ;  /* 0x0064f0c900007810 */ /* 0x000fe40007ffe0ff */
[----:B------:R-:W-:-:S02]  /*0320*/  LOP3.LUT R13, R4, R13, RZ, 0x3c, !PT ;  /* 0x0000000d040d7212 */ /* 0x000fc400078e3cff */
[----:B--2---:R-:W-:Y:S02]  /*0330*/  IADD3 R15, PT, PT, RZ, -R3, RZ ;  /* 0x80000003ff0f7210 */ /* 0x004fe40007ffe0ff */
[C---:B------:R-:W-:Y:S02]  /*0340*/  IADD3 R9, PT, PT, R0.reuse, 0x587c5, R9 ;  /* 0x000587c500097810 */ /* 0x040fe40007ffe009 */
[C---:B------:R-:W-:Y:S01]  /*0350*/  IADD3 R11, PT, PT, R0.reuse, 0xb0f8a, R11 ;  /* 0x000b0f8a000b7810 */ /* 0x040fe20007ffe00b */
[----:B------:R-:W-:Y:S01]  /*0360*/  IMAD R15, R15, UR4, RZ ;  /* 0x000000040f0f7c24 */ /* 0x000fe2000f8e02ff */
[----:B------:R-:W-:-:S03]  /*0370*/  IADD3 R13, PT, PT, R0, 0x10974f, R13 ;  /* 0x0010974f000d7810 */ /* 0x000fc60007ffe00d */
[----:B------:R-:W-:-:S06]  /*0380*/  IMAD.HI.U32 R2, R3, R15, R2 ;  /* 0x0000000f03027227 */ /* 0x000fcc00078e0002 */
[----:B------:R-:W-:-:S04]  /*0390*/  IMAD.HI.U32 R3, R2, R9, RZ ;  /* 0x0000000902037227 */ /* 0x000fc800078e00ff */
[----:B------:R-:W-:Y:S01]  /*03a0*/  IMAD.HI.U32 R0, R2, R11, RZ ;  /* 0x0000000b02007227 */ /* 0x000fe200078e00ff */
[----:B------:R-:W-:-:S03]  /*03b0*/  IADD3 R4, PT, PT, -R3, RZ, RZ ;  /* 0x000000ff03047210 */ /* 0x000fc60007ffe1ff */
[----:B------:R-:W-:Y:S01]  /*03c0*/  IMAD.HI.U32 R2, R2, R13, RZ ;  /* 0x0000000d02027227 */ /* 0x000fe200078e00ff */
[----:B------:R-:W-:-:S03]  /*03d0*/  IADD3 R0, PT, PT, -R0, RZ, RZ ;  /* 0x000000ff00007210 */ /* 0x000fc60007ffe1ff */
[----:B------:R-:W-:Y:S01]  /*03e0*/  IMAD R9, R4, UR4, R9 ;  /* 0x0000000404097c24 */ /* 0x000fe2000f8e0209 */
[----:B------:R-:W-:Y:S01]  /*03f0*/  IADD3 R2, PT, PT, -R2, RZ, RZ ;  /* 0x000000ff02027210 */ /* 0x000fe20007ffe1ff */
[----:B------:R-:W-:Y:S01]  /*0400*/  IMAD R3, R0, UR4, R11 ;  /* 0x0000000400037c24 */ /* 0x000fe2000f8e020b */
[----:B------:R-:W-:Y:S02]  /*0410*/  LOP3.LUT R0, RZ, UR4, RZ, 0x33, !PT ;  /* 0x00000004ff007c12 */ /* 0x000fe4000f8e33ff */
[----:B------:R-:W-:Y:S01]  /*0420*/  ISETP.GE.U32.AND P0, PT, R9, UR4, PT ;  /* 0x0000000409007c0c */ /* 0x000fe2000bf06070 */
[----:B------:R-:W-:Y:S01]  /*0430*/  IMAD R7, R2, UR4, R13 ;  /* 0x0000000402077c24 */ /* 0x000fe2000f8e020d */
[----:B------:R-:W-:Y:S01]  /*0440*/  ISETP.GE.U32.AND P1, PT, R3, UR4, PT ;  /* 0x0000000403007c0c */ /* 0x000fe2000bf26070 */
[----:B------:R-:W2:Y:S03]  /*0450*/  LDC.64 R12, c[0x0][0x380] ;  /* 0x0000e000ff0c7b82 */ /* 0x000ea60000000a00 */
[----:B------:R-:W-:-:S07]  /*0460*/  ISETP.GE.U32.AND P2, PT, R7, UR4, PT ;  /* 0x0000000407007c0c */ /* 0x000fce000bf46070 */
[----:B------:R-:W-:Y:S02]  /*0470*/  @P0 IADD3 R9, PT, PT, R9, -UR4, RZ ;  /* 0x8000000409090c10 */ /* 0x000fe4000fffe0ff */
[----:B------:R-:W-:Y:S02]  /*0480*/  @P1 IADD3 R3, PT, PT, R3, -UR4, RZ ;  /* 0x8000000403031c10 */ /* 0x000fe4000fffe0ff */
[----:B------:R-:W-:Y:S02]  /*0490*/  ISETP.GE.U32.AND P0, PT, R9, UR4, PT ;  /* 0x0000000409007c0c */ /* 0x000fe4000bf06070 */
[----:B------:R-:W-:Y:S02]  /*04a0*/  @P2 IADD3 R7, PT, PT, R7, -UR4, RZ ;  /* 0x8000000407072c10 */ /* 0x000fe4000fffe0ff */
[----:B------:R-:W-:Y:S02]  /*04b0*/  ISETP.GE.U32.AND P2, PT, R3, UR4, PT ;  /* 0x0000000403007c0c */ /* 0x000fe4000bf46070 */
[----:B------:R-:W-:-:S02]  /*04c0*/  ISETP.GE.U32.AND P3, PT, R7, UR4, PT ;  /* 0x0000000407007c0c */ /* 0x000fc4000bf66070 */
[----:B------:R-:W-:-:S05]  /*04d0*/  ISETP.NE.U32.AND P1, PT, RZ, UR4, PT ;  /* 0x00000004ff007c0c */ /* 0x000fca000bf25070 */
[----:B------:R-:W-:-:S04]  /*04e0*/  @P0 IADD3 R9, PT, PT, R9, -UR4, RZ ;  /* 0x8000000409090c10 */ /* 0x000fc8000fffe0ff */
[----:B------:R-:W-:Y:S02]  /*04f0*/  @P2 IADD3 R3, PT, PT, R3, -UR4, RZ ;  /* 0x8000000403032c10 */ /* 0x000fe4000fffe0ff */
[----:B------:R-:W-:Y:S02]  /*0500*/  @P3 IADD3 R7, PT, PT, R7, -UR4, RZ ;  /* 0x8000000407073c10 */ /* 0x000fe4000fffe0ff */
[C---:B------:R-:W-:Y:S02]  /*0510*/  SEL R11, R0.reuse, R9, !P1 ;  /* 0x00000009000b7207 */ /* 0x040fe40004800000 */
[C---:B------:R-:W-:Y:S02]  /*0520*/  SEL R9, R0.reuse, R3, !P1 ;  /* 0x0000000300097207 */ /* 0x040fe40004800000 */
[----:B------:R-:W-:Y:S01]  /*0530*/  SEL R7, R0, R7, !P1 ;  /* 0x0000000700077207 */ /* 0x000fe20004800000 */
[----:B--2---:R-:W-:-:S04]  /*0540*/  IMAD.WIDE R10, R11, 0xc, R12 ;  /* 0x0000000c0b0a7825 */ /* 0x004fc800078e020c */
[--C-:B------:R-:W-:Y:S01]  /*0550*/  IMAD.WIDE R8, R9, 0xc, R12.reuse ;  /* 0x0000000c09087825 */ /* 0x100fe200078e020c */
[----:B-1----:R-:W2:Y:S03]  /*0560*/  LDG.E R15, desc[UR10][R10.64] ;  /* 0x0000000a0a0f7981 */ /* 0x002ea6000c1e1900 */
[----:B------:R-:W-:Y:S01]  /*0570*/  IMAD.WIDE R12, R7, 0xc, R12 ;  /* 0x0000000c070c7825 */ /* 0x000fe200078e020c */
[----:B------:R-:W3:Y:S04]  /*0580*/  LDG.E R3, desc[UR10][R10.64+0x8] ;  /* 0x0000080a0a037981 */ /* 0x000ee8000c1e1900 */
[----:B------:R-:W2:Y:S04]  /*0590*/  LDG.E R0, desc[UR10][R8.64] ;  /* 0x0000000a08007981 */ /* 0x000ea8000c1e1900 */
[----:B------:R-:W3:Y:S04]  /*05a0*/  LDG.E R16, desc[UR10][R12.64+0x8] ;  /* 0x0000080a0c107981 */ /* 0x000ee8000c1e1900 */
[----:B------:R-:W4:Y:S04]  /*05b0*/  LDG.E R4, desc[UR10][R10.64+0x4] ;  /* 0x0000040a0a047981 */ /* 0x000f28000c1e1900 */
[----:B------:R-:W5:Y:S04]  /*05c0*/  LDG.E R2, desc[UR10][R8.64+0x8] ;  /* 0x0000080a08027981 */ /* 0x000f68000c1e1900 */
[----:B------:R-:W4:Y:S04]  /*05d0*/  LDG.E R17, desc[UR10][R12.64+0x4] ;  /* 0x0000040a0c117981 */ /* 0x000f28000c1e1900 */
[----:B------:R-:W4:Y:S04]  /*05e0*/  LDG.E R14, desc[UR10][R12.64] ;  /* 0x0000000a0c0e7981 */ /* 0x000f28000c1e1900 */
[----:B------:R-:W4:Y:S01]  /*05f0*/  LDG.E R7, desc[UR10][R8.64+0x4] ;  /* 0x0000040a08077981 */ /* 0x000f22000c1e1900 */
[----:B------:R-:W-:Y:S01]  /*0600*/  BSSY.RECONVERGENT B0, `(.L_x_0) ;  /* 0x000001c000007945 */ /* 0x000fe20003800200 */
[----:B--2---:R-:W-:Y:S01]  /*0610*/  FADD R18, -R15, R0 ;  /* 0x000000000f127221 */ /* 0x004fe20000000100 */
[----:B---3--:R-:W-:-:S04]  /*0620*/  FADD R16, -R3, R16 ;  /* 0x0000001003107221 */ /* 0x008fc80000000100 */
[----:B------:R-:W-:Y:S01]  /*0630*/  FMUL R23, R18, R16 ;  /* 0x0000001012177220 */ /* 0x000fe20000400000 */
[----:B-----5:R-:W-:Y:S01]  /*0640*/  FADD R2, -R3, R2 ;  /* 0x0000000203027221 */ /* 0x020fe20000000100 */
[----:B----4-:R-:W-:Y:S01]  /*0650*/  FADD R17, -R4, R17 ;  /* 0x0000001104117221 */ /* 0x010fe20000000100 */
[----:B------:R-:W-:-:S03]  /*0660*/  FADD R14, -R15, R14 ;  /* 0x0000000e0f0e7221 */ /* 0x000fc60000000100 */
[----:B------:R-:W-:Y:S01]  /*0670*/  FMUL R0, R2, R17 ;  /* 0x0000001102007220 */ /* 0x000fe20000400000 */
[----:B------:R-:W-:Y:S01]  /*0680*/  FADD R7, -R4, R7 ;  /* 0x0000000704077221 */ /* 0x000fe20000000100 */
[----:B------:R-:W-:-:S03]  /*0690*/  FFMA R23, R2, R14, -R23 ;  /* 0x0000000e02177223 */ /* 0x000fc60000000817 */
[C---:B------:R-:W-:Y:S01]  /*06a0*/  FMUL R13, R7.reuse, R14 ;  /* 0x0000000e070d7220 */ /* 0x040fe20000400000 */
[----:B------:R-:W-:Y:S01]  /*06b0*/  FFMA R0, R7, R16, -R0 ;  /* 0x0000001007007223 */ /* 0x000fe20000000800 */
[----:B------:R-:W-:Y:S02]  /*06c0*/  FMUL R7, R23, R23 ;  /* 0x0000001717077220 */ /* 0x000fe40000400000 */
[----:B------:R-:W-:Y:S02]  /*06d0*/  FFMA R13, R18, R17, -R13 ;  /* 0x00000011120d7223 */ /* 0x000fe4000000080d */
[----:B------:R-:W-:-:S04]  /*06e0*/  FFMA R2, R0, R0, R7 ;  /* 0x0000000000027223 */ /* 0x000fc80000000007 */
[----:B------:R-:W-:-:S05]  /*06f0*/  FFMA R7, R13, R13, R2 ;  /* 0x0000000d0d077223 */ /* 0x000fca0000000002 */
[----:B------:R-:W-:Y:S01]  /*0700*/  IADD3 R8, PT, PT, R7, -0xd000000, RZ ;  /* 0xf300000007087810 */ /* 0x000fe20007ffe0ff */
[----:B------:R1:W2:Y:S03]  /*0710*/  MUFU.RSQ R2, R7 ;  /* 0x0000000700027308 */ /* 0x0002a60000001400 */
[----:B------:R-:W-:-:S13]  /*0720*/  ISETP.GT.U32.AND P0, PT, R8, 0x727fffff, PT ;  /* 0x727fffff0800780c */ /* 0x000fda0003f04070 */
[----:B-1----:R-:W-:Y:S05]  /*0730*/  @!P0 BRA `(.L_x_1) ;  /* 0x0000000000108947 */ /* 0x002fea0003800000 */
[----:B------:R-:W-:-:S07]  /*0740*/  MOV R18, 0x760 ;  /* 0x0000076000127802 */ /* 0x000fce0000000f00 */
[----:B0-2---:R-:W-:Y:S05]  /*0750*/  CALL.REL.NOINC `($__internal_0_$__cuda_sm20_sqrt_rn_f32_slowpath) ;  /* 0x0000001c00f07944 */ /* 0x005fea0003c00000 */
[----:B------:R-:W-:Y:S01]  /*0760*/  MOV R2, R11 ;  /* 0x0000000b00027202 */ /* 0x000fe20000000f00 */
[----:B------:R-:W-:Y:S06]  /*0770*/  BRA `(.L_x_2) ;  /* 0x0000000000107947 */ /* 0x000fec0003800000 */
.L_x_1:
[----:B--2---:R-:W-:Y:S01]  /*0780*/  FMUL.FTZ R8, R7, R2 ;  /* 0x0000000207087220 */ /* 0x004fe20000410000 */
[----:B------:R-:W-:-:S03]  /*0790*/  FMUL.FTZ R2, R2, 0.5 ;  /* 0x3f00000002027820 */ /* 0x000fc60000410000 */
[----:B------:R-:W-:-:S04]  /*07a0*/  FFMA R7, -R8, R8, R7 ;  /* 0x0000000808077223 */ /* 0x000fc80000000107 */
[----:B------:R-:W-:-:S07]  /*07b0*/  FFMA R2, R7, R2, R8 ;  /* 0x0000000207027223 */ /* 0x000fce0000000008 */
.L_x_2:
[----:B------:R-:W-:Y:S05]  /*07c0*/  BSYNC.RECONVERGENT B0 ;  /* 0x0000000000007941 */ /* 0x000fea0003800200 */
.L_x_0:
[----:B------:R-:W1:Y:S01]  /*07d0*/  MUFU.RCP R7, R2 ;  /* 0x0000000200077308 */ /* 0x000e620000001000 */
[----:B------:R-:W-:Y:S07]  /*07e0*/  BSSY.RECONVERGENT B2, `(.L_x_3) ;  /* 0x000000c000027945 */ /* 0x000fee0003800200 */
[----:B------:R-:W2:Y:S01]  /*07f0*/  FCHK P0, R0, R2 ;  /* 0x0000000200007302 */ /* 0x000ea20000000000 */
[----:B-1----:R-:W-:-:S04]  /*0800*/  FFMA R8, R7, -R2, 1 ;  /* 0x3f80000007087423 */ /* 0x002fc80000000802 */
[----:B------:R-:W-:-:S04]  /*0810*/  FFMA R7, R7, R8, R7 ;  /* 0x0000000807077223 */ /* 0x000fc80000000007 */
[----:B------:R-:W-:-:S04]  /*0820*/  FFMA R9, R0, R7, RZ ;  /* 0x0000000700097223 */ /* 0x000fc800000000ff */
[----:B------:R-:W-:-:S04]  /*0830*/  FFMA R8, R9, -R2, R0 ;  /* 0x8000000209087223 */ /* 0x000fc80000000000 */
[----:B------:R-:W-:Y:S01]  /*0840*/  FFMA R8, R7, R8, R9 ;  /* 0x0000000807087223 */ /* 0x000fe20000000009 */
[----:B--2---:R-:W-:Y:S06]  /*0850*/  @!P0 BRA `(.L_x_4) ;  /* 0x0000000000108947 */ /* 0x004fec0003800000 */
[----:B------:R-:W-:Y:S02]  /*0860*/  MOV R20, R2 ;  /* 0x0000000200147202 */ /* 0x000fe40000000f00 */
[----:B------:R-:W-:-:S07]  /*0870*/  MOV R12, 0x890 ;  /* 0x00000890000c7802 */ /* 0x000fce0000000f00 */
[----:B0-----:R-:W-:Y:S05]  /*0880*/  CALL.REL.NOINC `($__internal_1_$__cuda_sm3x_div_rn_noftz_f32_slowpath) ;  /* 0x0000001c00fc7944 */ /* 0x001fea0003c00000 */
[----:B------:R-:W-:-:S07]  /*0890*/  MOV R8, R0 ;  /* 0x0000000000087202 */ /* 0x000fce0000000f00 */
.L_x_4:
[----:B------:R-:W-:Y:S05]  /*08a0*/  BSYNC.RECONVERGENT B2 ;  /* 0x0000000000027941 */ /* 0x000fea0003800200 */
.L_x_3:
        /* <DEDUP_REMOVED lines=10> */
[----:B------:R-:W-:Y:S02]  /*0950*/  MOV R20, R2 ;  /* 0x0000000200147202 */ /* 0x000fe40000000f00 */
[----:B------:R-:W-:-:S07]  /*0960*/  MOV R12, 0x980 ;  /* 0x00000980000c7802 */ /* 0x000fce0000000f00 */
[----:B0-----:R-:W-:Y:S05]  /*0970*/  CALL.REL.NOINC `($__internal_1_$__cuda_sm3x_div_rn_noftz_f32_slowpath) ;  /* 0x0000001c00c07944 */ /* 0x001fea0003c00000 */
[----:B------:R-:W-:-:S07]  /*0980*/  MOV R9, R0 ;  /* 0x0000000000097202 */ /* 0x000fce0000000f00 */
.L_x_6:
[----:B------:R-:W-:Y:S05]  /*0990*/  BSYNC.RECONVERGENT B2 ;  /* 0x0000000000027941 */ /* 0x000fea0003800200 */
.L_x_5:
        /* <DEDUP_REMOVED lines=14> */
.L_x_8:
[----:B------:R-:W-:Y:S05]  /*0a80*/  BSYNC.RECONVERGENT B2 ;  /* 0x0000000000027941 */ /* 0x000fea0003800200 */
.L_x_7:
[----:B------:R-:W1:Y:S01]  /*0a90*/  LDCU UR4, c[0x0][0x388] ;  /* 0x00007100ff0477ac */ /* 0x000e620008000800 */
[----:B------:R-:W-:Y:S01]  /*0aa0*/  FMUL R4, R4, R9 ;  /* 0x0000000904047220 */ /* 0x000fe20000400000 */
[----:B------:R-:W-:-:S03]  /*0ab0*/  HFMA2 R13, -RZ, RZ, 0, 0 ;  /* 0x00000000ff0d7431 */ /* 0x000fc600000001ff */
[----:B------:R-:W-:-:S04]  /*0ac0*/  FFMA R2, R15, R8, R4 ;  /* 0x000000080f027223 */ /* 0x000fc80000000004 */
[----:B------:R-:W-:Y:S01]  /*0ad0*/  FFMA R2, R3, R10, R2 ;  /* 0x0000000a03027223 */ /* 0x000fe20000000002 */
[----:B-1----:R-:W-:-:S09]  /*0ae0*/  UISETP.GE.AND UP0, UPT, UR4, 0x1, UPT ;  /* 0x000000010400788c */ /* 0x002fd2000bf06270 */
[----:B------:R-:W-:Y:S05]  /*0af0*/  BRA.U !UP0, `(.L_x_9) ;  /* 0x0000001908b87547 */ /* 0x000fea000b800000 */
[----:B------:R-:W-:Y:S01]  /*0b00*/  FMUL R3, R9, R9 ;  /* 0x0000000909037220 */ /* 0x000fe20000400000 */
[----:B------:R-:W-:Y:S03]  /*0b10*/  BSSY.RECONVERGENT B0, `(.L_x_10) ;  /* 0x0000011000007945 */ /* 0x000fe60003800200 */
[----:B------:R-:W-:-:S04]  /*0b20*/  FFMA R3, R8, R8, R3 ;  /* 0x0000000808037223 */ /* 0x000fc80000000003 */
[----:B------:R-:W-:-:S04]  /*0b30*/  FFMA R7, R10, R10, R3 ;  /* 0x0000000a0a077223 */ /* 0x000fc80000000003 */
[----:B------:R1:W2:Y:S01]  /*0b40*/  MUFU.RSQ R0, R7 ;  /* 0x0000000700007308 */ /* 0x0002a20000001400 */
[----:B------:R-:W-:-:S04]  /*0b50*/  IADD3 R3, PT, PT, R7, -0xd000000, RZ ;  /* 0xf300000007037810 */ /* 0x000fc80007ffe0ff */
[----:B------:R-:W-:-:S13]  /*0b60*/  ISETP.GT.U32.AND P0, PT, R3, 0x727fffff, PT ;  /* 0x727fffff0300780c */ /* 0x000fda0003f04070 */
[----:B-12---:R-:W-:Y:S05]  /*0b70*/  @!P0 BRA `(.L_x_11) ;  /* 0x0000000000188947 */ /* 0x006fea0003800000 */
[----:B------:R-:W-:Y:S01]  /*0b80*/  BSSY.RECONVERGENT B1, `(.L_x_12) ;  /* 0x0000003000017945 */ /* 0x000fe20003800200 */
[----:B------:R-:W-:-:S07]  /*0b90*/  MOV R18, 0xbb0 ;  /* 0x00000bb000127802 */ /* 0x000fce0000000f00 */
[----:B0-----:R-:W-:Y:S05]  /*0ba0*/  CALL.REL.NOINC `($__internal_0_$__cuda_sm20_sqrt_rn_f32_slowpath) ;  /* 0x0000001800dc7944 */ /* 0x001fea0003c00000 */
[----:B------:R-:W-:Y:S05]  /*0bb0*/  BSYNC.RECONVERGENT B1 ;  /* 0x0000000000017941 */ /* 0x000fea0003800200 */
.L_x_12:
[----:B------:R-:W-:Y:S01]  /*0bc0*/  MOV R4, R11 ;  /* 0x0000000b00047202 */ /* 0x000fe20000000f00 */
[----:B------:R-:W-:Y:S06]  /*0bd0*/  BRA `(.L_x_13) ;  /* 0x0000000000107947 */ /* 0x000fec0003800000 */
.L_x_11:
[----:B------:R-:W-:Y:S01]  /*0be0*/  FMUL.FTZ R4, R7, R0 ;  /* 0x0000000007047220 */ /* 0x000fe20000410000 */
[----:B------:R-:W-:-:S03]  /*0bf0*/  FMUL.FTZ R0, R0, 0.5 ;  /* 0x3f00000000007820 */ /* 0x000fc60000410000 */
[----:B------:R-:W-:-:S04]  /*0c00*/  FFMA R3, -R4, R4, R7 ;  /* 0x0000000404037223 */ /* 0x000fc80000000107 */
[----:B------:R-:W-:-:S07]  /*0c10*/  FFMA R4, R3, R0, R4 ;  /* 0x0000000003047223 */ /* 0x000fce0000000004 */
.L_x_13:
[----:B------:R-:W-:Y:S05]  /*0c20*/  BSYNC.RECONVERGENT B0 ;  /* 0x0000000000007941 */ /* 0x000fea0003800200 */
.L_x_10:
[----:B------:R-:W1:Y:S01]  /*0c30*/  LDCU UR4, c[0x0][0x388] ;  /* 0x00007100ff0477ac */ /* 0x000e620008000800 */
[----:B------:R-:W-:Y:S01]  /*0c40*/  HFMA2 R3, -RZ, RZ, 0, 0 ;  /* 0x00000000ff037431 */ /* 0x000fe200000001ff */
[----:B------:R-:W-:Y:S01]  /*0c50*/  MOV R13, RZ ;  /* 0x000000ff000d7202 */ /* 0x000fe20000000f00 */
[----:B-1----:R-:W-:Y:S02]  /*0c60*/  UISETP.GE.U32.AND UP0, UPT, UR4, 0x8, UPT ;  /* 0x000000080400788c */ /* 0x002fe4000bf06070 */
[----:B------:R-:W-:-:S07]  /*0c70*/  ULOP3.LUT UR8, UR4, 0x7, URZ, 0xc0, !UPT ;  /* 0x0000000704087892 */ /* 0x000fce000f8ec0ff */
[----:B------:R-:W-:Y:S05]  /*0c80*/  BRA.U !UP0, `(.L_x_14) ;  /* 0x0000000d083c7547 */ /* 0x000fea000b800000 */
[----:B------:R-:W1:Y:S01]  /*0c90*/  LDCU.64 UR6, c[0x0][0x380] ;  /* 0x00007000ff0677ac */ /* 0x000e620008000a00 */
[----:B------:R-:W-:Y:S01]  /*0ca0*/  MOV R13, RZ ;  /* 0x000000ff000d7202 */ /* 0x000fe20000000f00 */
[----:B------:R-:W-:Y:S01]  /*0cb0*/  ULOP3.LUT UR4, UR4, 0x7ffffff8, URZ, 0xc0, !UPT ;  /* 0x7ffffff804047892 */ /* 0x000fe2000f8ec0ff */
[----:B------:R-:W2:Y:S05]  /*0cc0*/  LDCU UR9, c[0x0][0x3a0] ;  /* 0x00007400ff0977ac */ /* 0x000eaa0008000800 */
[----:B------:R-:W-:Y:S01]  /*0cd0*/  MOV R3, UR4 ;  /* 0x0000000400037c02 */ /* 0x000fe20008000f00 */
[----:B-1----:R-:W-:-:S04]  /*0ce0*/  UIADD3 UR5, UP0, UPT, UR6, 0x30, URZ ;  /* 0x0000003006057890 */ /* 0x002fc8000ff1e0ff */
[----:B------:R-:W-:Y:S02]  /*0cf0*/  UIADD3.X UR6, UPT, UPT, URZ, UR7, URZ, UP0, !UPT ;  /* 0x00000007ff067290 */ /* 0x000fe400087fe4ff */
[----:B------:R-:W-:Y:S01]  /*0d00*/  MOV R14, UR5 ;  /* 0x00000005000e7c02 */ /* 0x000fe20008000f00 */
[----:B------:R-:W-:-:S03]  /*0d10*/  UIADD3 UR7, UPT, UPT, -UR4, URZ, URZ ;  /* 0x000000ff04077290 */ /* 0x000fc6000fffe1ff */
[----:B--2---:R-:W-:-:S09]  /*0d20*/  MOV R15, UR6 ;  /* 0x00000006000f7c02 */ /* 0x004fd20008000f00 */
.L_x_31:
[----:B------:R-:W2:Y:S04]  /*0d30*/  LDG.E R0, desc[UR10][R14.64+-0x2c] ;  /* 0xffffd40a0e007981 */ /* 0x000ea8000c1e1900 */
[----:B------:R-:W3:Y:S04]  /*0d40*/  LDG.E R7, desc[UR10][R14.64+-0x30] ;  /* 0xffffd00a0e077981 */ /* 0x000ee8000c1e1900 */
[----:B------:R-:W4:Y:S01]  /*0d50*/  LDG.E R11, desc[UR10][R14.64+-0x28] ;  /* 0xffffd80a0e0b7981 */ /* 0x000f22000c1e1900 */
[----:B------:R-:W1:Y:S01]  /*0d60*/  MUFU.RCP R17, R4 ;  /* 0x0000000400117308 */ /* 0x000e620000001000 */
[----:B------:R-:W-:Y:S01]  /*0d70*/  UIADD3 UR7, UPT, UPT, UR7, 0x8, URZ ;  /* 0x0000000807077890 */ /* 0x000fe2000fffe0ff */
[----:B------:R-:W-:Y:S03]  /*0d80*/  BSSY.RECONVERGENT B2, `(.L_x_15) ;  /* 0x0000011000027945 */ /* 0x000fe60003800200 */
[----:B------:R-:W-:Y:S01]  /*0d90*/  UISETP.NE.AND UP0, UPT, UR7, URZ, UPT ;  /* 0x000000ff0700728c */ /* 0x000fe2000bf05270 */
[----:B--2---:R-:W-:-:S04]  /*0da0*/  FMUL R0, R0, R9 ;  /* 0x0000000900007220 */ /* 0x004fc80000400000 */
[----:B---3--:R-:W-:-:S04]  /*0db0*/  FFMA R0, R7, R8, R0 ;  /* 0x0000000807007223 */ /* 0x008fc80000000000 */
[----:B----4-:R-:W-:Y:S01]  /*0dc0*/  FFMA R7, R11, R10, R0 ;  /* 0x0000000a0b077223 */ /* 0x010fe20000000000 */
[----:B-1----:R-:W-:-:S03]  /*0dd0*/  FFMA R0, R17, -R4, 1 ;  /* 0x3f80000011007423 */ /* 0x002fc60000000804 */
[----:B------:R-:W-:Y:S01]  /*0de0*/  FADD R7, -R2, R7 ;  /* 0x0000000702077221 */ /* 0x000fe20000000100 */
[----:B------:R-:W-:-:S03]  /*0df0*/  FFMA R0, R17, R0, R17 ;  /* 0x0000000011007223 */ /* 0x000fc60000000011 */
[----:B------:R-:W1:Y:S01]  /*0e00*/  FCHK P0, |R7|, R4 ;  /* 0x0000000407007302 */ /* 0x000e620000000200 */
[----:B------:R-:W-:-:S04]  /*0e10*/  FFMA R11, |R7|, R0, RZ ;  /* 0x00000000070b7223 */ /* 0x000fc800000002ff */
[----:B------:R-:W-:-:S04]  /*0e20*/  FFMA R12, R11, -R4, |R7| ;  /* 0x800000040b0c7223 */ /* 0x000fc80000000407 */
[----:B------:R-:W-:Y:S01]  /*0e30*/  FFMA R0, R0, R12, R11 ;  /* 0x0000000c00007223 */ /* 0x000fe2000000000b */
[----:B-1----:R-:W-:Y:S06]  /*0e40*/  @!P0 BRA `(.L_x_16) ;  /* 0x0000000000108947 */ /* 0x002fec0003800000 */
[----:B------:R-:W-:Y:S01]  /*0e50*/  FADD R0, |R7|, -RZ ;  /* 0x800000ff07007221 */ /* 0x000fe20000000200 */
[----:B------:R-:W-:Y:S02]  /*0e60*/  MOV R20, R4 ;  /* 0x0000000400147202 */ /* 0x000fe40000000f00 */
[----:B------:R-:W-:-:S07]  /*0e70*/  MOV R12, 0xe90 ;  /* 0x00000e90000c7802 */ /* 0x000fce0000000f00 */
[----:B0-----:R-:W-:Y:S05]  /*0e80*/  CALL.REL.NOINC `($__internal_1_$__cuda_sm3x_div_rn_noftz_f32_slowpath) ;  /* 0x00000018007c7944 */ /* 0x001fea0003c00000 */
.L_x_16:
[----:B------:R-:W-:Y:S05]  /*0e90*/  BSYNC.RECONVERGENT B2 ;  /* 0x0000000000027941 */ /* 0x000fea0003800200 */
.L_x_15:
[----:B------:R-:W2:Y:S04]  /*0ea0*/  LDG.E R12, desc[UR10][R14.64+-0x20] ;  /* 0xffffe00a0e0c7981 */ /* 0x000ea8000c1e1900 */
[----:B------:R-:W3:Y:S04]  /*0eb0*/  LDG.E R7, desc[UR10][R14.64+-0x24] ;  /* 0xffffdc0a0e077981 */ /* 0x000ee8000c1e1900 */
[----:B------:R-:W4:Y:S01]  /*0ec0*/  LDG.E R11, desc[UR10][R14.64+-0x1c] ;  /* 0xffffe40a0e0b7981 */ /* 0x000f22000c1e1900 */
[----:B------:R-:W1:Y:S01]  /*0ed0*/  MUFU.RCP R17, R4 ;  /* 0x0000000400117308 */ /* 0x000e620000001000 */
[----:B------:R-:W-:Y:S01]  /*0ee0*/  FSETP.GTU.AND P1, PT, R0, UR9, PT ;  /* 0x0000000900007c0b */ /* 0x000fe2000bf2c000 */
[----:B------:R-:W-:Y:S01]  /*0ef0*/  BSSY.RECONVERGENT B2, `(.L_x_17) ;  /* 0x0000012000027945 */ /* 0x000fe20003800200 */
[----:B-1----:R-:W-:-:S04]  /*0f00*/  FFMA R16, R17, -R4, 1 ;  /* 0x3f80000011107423 */ /* 0x002fc80000000804 */
[----:B------:R-:W-:Y:S01]  /*0f10*/  FFMA R0, R17, R16, R17 ;  /* 0x0000001011007223 */ /* 0x000fe20000000011 */
[----:B------:R-:W-:-:S06]  /*0f20*/  IADD3 R16, PT, PT, R13, 0x1, RZ ;  /* 0x000000010d107810 */ /* 0x000fcc0007ffe0ff */
[----:B------:R-:W-:Y:S01]  /*0f30*/  @P1 IADD3 R16, PT, PT, R13, RZ, RZ ;  /* 0x000000ff0d101210 */ /* 0x000fe20007ffe0ff */
[----:B--2---:R-:W-:-:S04]  /*0f40*/  FMUL R12, R12, R9 ;  /* 0x000000090c0c7220 */ /* 0x004fc80000400000 */
[----:B---3--:R-:W-:-:S04]  /*0f50*/  FFMA R12, R7, R8, R12 ;  /* 0x00000008070c7223 */ /* 0x008fc8000000000c */
[----:B----4-:R-:W-:-:S04]  /*0f60*/  FFMA R11, R11, R10, R12 ;  /* 0x0000000a0b0b7223 */ /* 0x010fc8000000000c */
[----:B------:R-:W-:-:S04]  /*0f70*/  FADD R12, -R2, R11 ;  /* 0x0000000b020c7221 */ /* 0x000fc80000000100 */
[----:B------:R-:W1:Y:S01]  /*0f80*/  FCHK P0, |R12|, R4 ;  /* 0x000000040c007302 */ /* 0x000e620000000200 */
[----:B------:R-:W-:-:S04]  /*0f90*/  FFMA R7, R0, |R12|, RZ ;  /* 0x4000000c00077223 */ /* 0x000fc800000000ff */
[----:B------:R-:W-:-:S04]  /*0fa0*/  FFMA R11, R7, -R4, |R12| ;  /* 0x80000004070b7223 */ /* 0x000fc8000000040c */
[----:B------:R-:W-:Y:S01]  /*0fb0*/  FFMA R0, R0, R11, R7 ;  /* 0x0000000b00007223 */ /* 0x000fe20000000007 */
[----:B-1----:R-:W-:Y:S06]  /*0fc0*/  @!P0 BRA `(.L_x_18) ;  /* 0x0000000000108947 */ /* 0x002fec0003800000 */
[----:B------:R-:W-:Y:S01]  /*0fd0*/  FADD R0, |R12|, -RZ ;  /* 0x800000ff0c007221 */ /* 0x000fe20000000200 */
[----:B------:R-:W-:Y:S02]  /*0fe0*/  MOV R20, R4 ;  /* 0x0000000400147202 */ /* 0x000fe40000000f00 */
[----:B------:R-:W-:-:S07]  /*0ff0*/  MOV R12, 0x1010 ;  /* 0x00001010000c7802 */ /* 0x000fce0000000f00 */
[----:B0-----:R-:W-:Y:S05]  /*1000*/  CALL.REL.NOINC `($__internal_1_$__cuda_sm3x_div_rn_noftz_f32_slowpath) ;  /* 0x00000018001c7944 */ /* 0x001fea0003c00000 */
.L_x_18:
[----:B------:R-:W-:Y:S05]  /*1010*/  BSYNC.RECONVERGENT B2 ;  /* 0x0000000000027941 */ /* 0x000fea0003800200 */
.L_x_17:
        /* <DEDUP_REMOVED lines=23> */
.L_x_20:
[----:B------:R-:W-:Y:S05]  /*1190*/  BSYNC.RECONVERGENT B2 ;  /* 0x0000000000027941 */ /* 0x000fea0003800200 */
.L_x_19:
        /* <DEDUP_REMOVED lines=23> */
.L_x_22:
[----:B------:R-:W-:Y:S05]  /*1310*/  BSYNC.RECONVERGENT B2 ;  /* 0x0000000000027941 */ /* 0x000fea0003800200 */
.L_x_21:
        /* <DEDUP_REMOVED lines=23> */
.L_x_24:
[----:B------:R-:W-:Y:S05]  /*1490*/  BSYNC.RECONVERGENT B2 ;  /* 0x0000000000027941 */ /* 0x000fea0003800200 */
.L_x_23:
        /* <DEDUP_REMOVED lines=9> */
[----:B------:R-:W-:Y:S02]  /*1530*/  @P1 IMAD.MOV R16, RZ, RZ, R13 ;  /* 0x000000ffff101224 */ /* 0x000fe400078e020d */
        /* <DEDUP_REMOVED lines=13> */
.L_x_26:
[----:B------:R-:W-:Y:S05]  /*1610*/  BSYNC.RECONVERGENT B2 ;  /* 0x0000000000027941 */ /* 0x000fea0003800200 */
.L_x_25:
        /* <DEDUP_REMOVED lines=23> */
.L_x_28:
[----:B------:R-:W-:Y:S05]  /*1790*/  BSYNC.RECONVERGENT B2 ;  /* 0x0000000000027941 */ /* 0x000fea0003800200 */
.L_x_27:
        /* <DEDUP_REMOVED lines=23> */
.L_x_30:
[----:B------:R-:W-:Y:S05]  /*1910*/  BSYNC.RECONVERGENT B2 ;  /* 0x0000000000027941 */ /* 0x000fea0003800200 */
.L_x_29:
[----:B------:R-:W-:Y:S02]  /*1920*/  FSETP.GTU.AND P0, PT, R0, UR9, PT ;  /* 0x0000000900007c0b */ /* 0x000fe4000bf0c000 */
[----:B------:R-:W-:Y:S02]  /*1930*/  IADD3 R14, P1, PT, R14, 0x60, RZ ;  /* 0x000000600e0e7810 */ /* 0x000fe40007f3e0ff */
[----:B------:R-:W-:Y:S02]  /*1940*/  IADD3 R13, PT, PT, R16, 0x1, RZ ;  /* 0x00000001100d7810 */ /* 0x000fe40007ffe0ff */
[----:B------:R-:W-:-:S07]  /*1950*/  IADD3.X R15, PT, PT, RZ, R15, RZ, P1, !PT ;  /* 0x0000000fff0f7210 */ /* 0x000fce0000ffe4ff */
[----:B------:R-:W-:Y:S01]  /*1960*/  @P0 IADD3 R13, PT, PT, R16, RZ, RZ ;  /* 0x000000ff100d0210 */ /* 0x000fe20007ffe0ff */
[----:B------:R-:W-:Y:S06]  /*1970*/  BRA.U UP0, `(.L_x_31) ;  /* 0xfffffff100ec7547 */ /* 0x000fec000b83ffff */
.L_x_14:
[----:B------:R-:W-:-:S09]  /*1980*/  UISETP.NE.AND UP0, UPT, UR8, URZ, UPT ;  /* 0x000000ff0800728c */ /* 0x000fd2000bf05270 */
[----:B------:R-:W-:Y:S05]  /*1990*/  BRA.U !UP0, `(.L_x_9) ;  /* 0x0000000d08107547 */ /* 0x000fea000b800000 */
[----:B------:R-:W1:Y:S01]  /*19a0*/  LDCU UR4, c[0x0][0x388] ;  /* 0x00007100ff0477ac */ /* 0x000e620008000800 */
[----:B------:R-:W-:Y:S02]  /*19b0*/  UISETP.GE.U32.AND UP0, UPT, UR8, 0x4, UPT ;  /* 0x000000040800788c */ /* 0x000fe4000bf06070 */
[----:B-1----:R-:W-:-:S07]  /*19c0*/  ULOP3.LUT UR4, UR4, 0x3, URZ, 0xc0, !UPT ;  /* 0x0000000304047892 */ /* 0x002fce000f8ec0ff */
[----:B------:R-:W-:Y:S05]  /*19d0*/  BRA.U !UP0, `(.L_x_32) ;  /* 0x00000005089c7547 */ /* 0x000fea000b800000 */
[----:B------:R-:W1:Y:S02]  /*19e0*/  LDC.64 R22, c[0x0][0x380] ;  /* 0x0000e000ff167b82 */ /* 0x000e640000000a00 */
[----:B-1----:R-:W-:-:S05]  /*19f0*/  IMAD.WIDE.U32 R22, R3, 0xc, R22 ;  /* 0x0000000c03167825 */ /* 0x002fca00078e0016 */
[----:B------:R-:W2:Y:S04]  /*1a00*/  LDG.E R0, desc[UR10][R22.64+0x4] ;  /* 0x0000040a16007981 */ /* 0x000ea8000c1e1900 */
[----:B------:R-:W3:Y:S04]  /*1a10*/  LDG.E R7, desc[UR10][R22.64] ;  /* 0x0000000a16077981 */ /* 0x000ee8000c1e1900 */
[----:B------:R-:W4:Y:S01]  /*1a20*/  LDG.E R11, desc[UR10][R22.64+0x8] ;  /* 0x0000080a160b7981 */ /* 0x000f22000c1e1900 */
[----:B------:R-:W1:Y:S01]  /*1a30*/  MUFU.RCP R15, R4 ;  /* 0x00000004000f7308 */ /* 0x000e620000001000 */
[----:B------:R-:W-:Y:S01]  /*1a40*/  BSSY.RECONVERGENT B2, `(.L_x_33) ;  /* 0x0000010000027945 */ /* 0x000fe20003800200 */
[----:B--2---:R-:W-:-:S04]  /*1a50*/  FMUL R0, R0, R9 ;  /* 0x0000000900007220 */ /* 0x004fc80000400000 */
[----:B---3--:R-:W-:-:S04]  /*1a60*/  FFMA R0, R7, R8, R0 ;  /* 0x0000000807007223 */ /* 0x008fc80000000000 */
[----:B----4-:R-:W-:Y:S01]  /*1a70*/  FFMA R11, R11, R10, R0 ;  /* 0x0000000a0b0b7223 */ /* 0x010fe20000000000 */
[----:B-1----:R-:W-:-:S03]  /*1a80*/  FFMA R0, R15, -R4, 1 ;  /* 0x3f8000000f007423 */ /* 0x002fc60000000804 */
[----:B------:R-:W-:Y:S01]  /*1a90*/  FADD R11, -R2, R11 ;  /* 0x0000000b020b7221 */ /* 0x000fe20000000100 */
[----:B------:R-:W-:-:S03]  /*1aa0*/  FFMA R0, R15, R0, R15 ;  /* 0x000000000f007223 */ /* 0x000fc6000000000f */
        /* <DEDUP_REMOVED lines=9> */
.L_x_34:
[----:B------:R-:W-:Y:S05]  /*1b40*/  BSYNC.RECONVERGENT B2 ;  /* 0x0000000000027941 */ /* 0x000fea0003800200 */
.L_x_33:
[----:B------:R-:W2:Y:S04]  /*1b50*/  LDG.E R12, desc[UR10][R22.64+0x10] ;  /* 0x0000100a160c7981 */ /* 0x000ea8000c1e1900 */
[----:B------:R-:W3:Y:S04]  /*1b60*/  LDG.E R7, desc[UR10][R22.64+0xc] ;  /* 0x00000c0a16077981 */ /* 0x000ee8000c1e1900 */
[----:B------:R-:W4:Y:S01]  /*1b70*/  LDG.E R11, desc[UR10][R22.64+0x14] ;  /* 0x0000140a160b7981 */ /* 0x000f22000c1e1900 */
[----:B------:R-:W1:Y:S01]  /*1b80*/  MUFU.RCP R15, R4 ;  /* 0x00000004000f7308 */ /* 0x000e620000001000 */
[----:B------:R-:W5:Y:S01]  /*1b90*/  LDCU UR5, c[0x0][0x3a0] ;  /* 0x00007400ff0577ac */ /* 0x000f620008000800 */
[----:B------:R-:W-:Y:S01]  /*1ba0*/  BSSY.RECONVERGENT B2, `(.L_x_35) ;  /* 0x0000013000027945 */ /* 0x000fe20003800200 */
[----:B-1----:R-:W-:Y:S01]  /*1bb0*/  FFMA R14, R15, -R4, 1 ;  /* 0x3f8000000f0e7423 */ /* 0x002fe20000000804 */
[----:B-----5:R-:W-:-:S03]  /*1bc0*/  FSETP.GTU.AND P1, PT, R0, UR5, PT ;  /* 0x0000000500007c0b */ /* 0x020fc6000bf2c000 */
[----:B------:R-:W-:Y:S01]  /*1bd0*/  FFMA R0, R15, R14, R15 ;  /* 0x0000000e0f007223 */ /* 0x000fe2000000000f */
[----:B------:R-:W-:-:S09]  /*1be0*/  IADD3 R14, PT, PT, R13, 0x1, RZ ;  /* 0x000000010d0e7810 */ /* 0x000fd20007ffe0ff */
        /* <DEDUP_REMOVED lines=14> */
.L_x_36:
[----:B------:R-:W-:Y:S05]  /*1cd0*/  BSYNC.RECONVERGENT B2 ;  /* 0x0000000000027941 */ /* 0x000fea0003800200 */
.L_x_35:
        /* <DEDUP_REMOVED lines=24> */
.L_x_38:
[----:B------:R-:W-:Y:S05]  /*1e60*/  BSYNC.RECONVERGENT B2 ;  /* 0x0000000000027941 */ /* 0x000fea0003800200 */
.L_x_37:
        /* <DEDUP_REMOVED lines=24> */
.L_x_40:
[----:B------:R-:W-:Y:S05]  /*1ff0*/  BSYNC.RECONVERGENT B2 ;  /* 0x0000000000027941 */ /* 0x000fea0003800200 */
.L_x_39:
[----:B------:R-:W1:Y:S01]  /*2000*/  LDCU UR5, c[0x0][0x3a0] ;  /* 0x00007400ff0577ac */ /* 0x000e620008000800 */
[----:B------:R-:W-:Y:S02]  /*2010*/  IADD3 R13, PT, PT, R14, 0x1, RZ ;  /* 0x000000010e0d7810 */ /* 0x000fe40007ffe0ff */
[----:B------:R-:W-:Y:S02]  /*2020*/  IADD3 R3, PT, PT, R3, 0x4, RZ ;  /* 0x0000000403037810 */ /* 0x000fe40007ffe0ff */
[----:B-1----:R-:W-:-:S13]  /*2030*/  FSETP.GTU.AND P0, PT, R0, UR5, PT ;  /* 0x0000000500007c0b */ /* 0x002fda000bf0c000 */
[----:B------:R-:W-:-:S07]  /*2040*/  @P0 IADD3 R13, PT, PT, R14, RZ, RZ ;  /* 0x000000ff0e0d0210 */ /* 0x000fce0007ffe0ff */
.L_x_32:
[----:B------:R-:W-:-:S09]  /*2050*/  UISETP.NE.AND UP0, UPT, UR4, URZ, UPT ;  /* 0x000000ff0400728c */ /* 0x000fd2000bf05270 */
[----:B------:R-:W-:Y:S05]  /*2060*/  BRA.U !UP0, `(.L_x_9) ;  /* 0x00000005085c7547 */ /* 0x000fea000b800000 */
[----:B------:R-:W-:-:S09]  /*2070*/  UISETP.NE.AND UP0, UPT, UR4, 0x1, UPT ;  /* 0x000000010400788c */ /* 0x000fd2000bf05270 */
        /* <DEDUP_REMOVED lines=23> */
.L_x_43:
[----:B------:R-:W-:Y:S05]  /*21f0*/  BSYNC.RECONVERGENT B2 ;  /* 0x0000000000027941 */ /* 0x000fea0003800200 */
.L_x_42:
[----:B------:R-:W2:Y:S04]  /*2200*/  LDG.E R12, desc[UR10][R14.64+0x10] ;  /* 0x0000100a0e0c7981 */ /* 0x000ea8000c1e1900 */
[----:B------:R-:W3:Y:S04]  /*2210*/  LDG.E R7, desc[UR10][R14.64+0xc] ;  /* 0x00000c0a0e077981 */ /* 0x000ee8000c1e1900 */
[----:B------:R1:W4:Y:S01]  /*2220*/  LDG.E R11, desc[UR10][R14.64+0x14] ;  /* 0x0000140a0e0b7981 */ /* 0x000322000c1e1900 */
[----:B------:R-:W5:Y:S01]  /*2230*/  MUFU.RCP R17, R4 ;  /* 0x0000000400117308 */ /* 0x000f620000001000 */
[----:B------:R-:W0:Y:S01]  /*2240*/  LDCU UR5, c[0x0][0x3a0] ;  /* 0x00007400ff0577ac */ /* 0x000e220008000800 */
[----:B------:R-:W-:Y:S01]  /*2250*/  BSSY.RECONVERGENT B2, `(.L_x_44) ;  /* 0x0000013000027945 */ /* 0x000fe20003800200 */
[----:B-1----:R-:W-:Y:S01]  /*2260*/  IADD3 R14, PT, PT, R13, 0x1, RZ ;  /* 0x000000010d0e7810 */ /* 0x002fe20007ffe0ff */
[----:B-----5:R-:W-:Y:S01]  /*2270*/  FFMA R16, R17, -R4, 1 ;  /* 0x3f80000011107423 */ /* 0x020fe20000000804 */
[----:B0-----:R-:W-:-:S03]  /*2280*/  FSETP.GTU.AND P1, PT, R0, UR5, PT ;  /* 0x0000000500007c0b */ /* 0x001fc6000bf2c000 */
[----:B------:R-:W-:-:S10]  /*2290*/  FFMA R0, R17, R16, R17 ;  /* 0x0000001011007223 */ /* 0x000fd40000000011 */
[----:B------:R-:W-:Y:S01]  /*22a0*/  @P1 IADD3 R14, PT, PT, R13, RZ, RZ ;  /* 0x000000ff0d0e1210 */ /* 0x000fe20007ffe0ff */
[----:B--2---:R-:W-:-:S04]  /*22b0*/  FMUL R12, R12, R9 ;  /* 0x000000090c0c7220 */ /* 0x004fc80000400000 */
[----:B---3--:R-:W-:-:S04]  /*22c0*/  FFMA R12, R7, R8, R12 ;  /* 0x00000008070c7223 */ /* 0x008fc8000000000c */
[----:B----4-:R-:W-:-:S04]  /*22d0*/  FFMA R11, R11, R10, R12 ;  /* 0x0000000a0b0b7223 */ /* 0x010fc8000000000c */
[----:B------:R-:W-:-:S04]  /*22e0*/  FADD R12, -R2, R11 ;  /* 0x0000000b020c7221 */ /* 0x000fc80000000100 */
[----:B------:R-:W0:Y:S01]  /*22f0*/  FCHK P0, |R12|, R4 ;  /* 0x000000040c007302 */ /* 0x000e220000000200 */
[----:B------:R-:W-:-:S04]  /*2300*/  FFMA R7, R0, |R12|, RZ ;  /* 0x4000000c00077223 */ /* 0x000fc800000000ff */
[----:B------:R-:W-:-:S04]  /*2310*/  FFMA R11, R7, -R4, |R12| ;  /* 0x80000004070b7223 */ /* 0x000fc8000000040c */
[----:B------:R-:W-:Y:S01]  /*2320*/  FFMA R0, R0, R11, R7 ;  /* 0x0000000b00007223 */ /* 0x000fe20000000007 */
[----:B0-----:R-:W-:Y:S06]  /*2330*/  @!P0 BRA `(.L_x_45) ;  /* 0x0000000000108947 */ /* 0x001fec0003800000 */
[----:B------:R-:W-:Y:S01]  /*2340*/  FADD R0, |R12|, -RZ ;  /* 0x800000ff0c007221 */ /* 0x000fe20000000200 */
[----:B------:R-:W-:Y:S02]  /*2350*/  MOV R20, R4 ;  /* 0x0000000400147202 */ /* 0x000fe40000000f00 */
[----:B------:R-:W-:-:S07]  /*2360*/  MOV R12, 0x2380 ;  /* 0x00002380000c7802 */ /* 0x000fce0000000f00 */
[----:B------:R-:W-:Y:S05]  /*2370*/  CALL.REL.NOINC `($__internal_1_$__cuda_sm3x_div_rn_noftz_f32_slowpath) ;  /* 0x0000000400407944 */ /* 0x000fea0003c00000 */
.L_x_45:
[----:B------:R-:W-:Y:S05]  /*2380*/  BSYNC.RECONVERGENT B2 ;  /* 0x0000000000027941 */ /* 0x000fea0003800200 */
.L_x_44:
[----:B------:R-:W0:Y:S01]  /*2390*/  LDCU UR5, c[0x0][0x3a0] ;  /* 0x00007400ff0577ac */ /* 0x000e220008000800 */
[----:B------:R-:W-:Y:S01]  /*23a0*/  IADD3 R13, PT, PT, R14, 0x1, RZ ;  /* 0x000000010e0d7810 */ /* 0x000fe20007ffe0ff */
[----:B------:R-:W-:Y:S01]  /*23b0*/  VIADD R3, R3, 0x2 ;  /* 0x0000000203037836 */ /* 0x000fe20000000000 */
[----:B0-----:R-:W-:-:S13]  /*23c0*/  FSETP.GTU.AND P0, PT, R0, UR5, PT ;  /* 0x0000000500007c0b */ /* 0x001fda000bf0c000 */
[----:B------:R-:W-:-:S07]  /*23d0*/  @P0 IADD3 R13, PT, PT, R14, RZ, RZ ;  /* 0x000000ff0e0d0210 */ /* 0x000fce0007ffe0ff */
.L_x_41:
[----:B------:R-:W1:Y:S02]  /*23e0*/  LDCU UR5, c[0x0][0x388] ;  /* 0x00007100ff0577ac */ /* 0x000e640008000800 */
[----:B-1----:R-:W-:-:S04]  /*23f0*/  ULOP3.LUT UR5, UR5, 0x1, URZ, 0xc0, !UPT ;  /* 0x0000000105057892 */ /* 0x002fc8000f8ec0ff */
[----:B------:R-:W-:-:S09]  /*2400*/  UISETP.NE.U32.AND UP0, UPT, UR5, 0x1, UPT ;  /* 0x000000010500788c */ /* 0x000fd2000bf05070 */
[----:B------:R-:W-:Y:S05]  /*2410*/  BRA.U UP0, `(.L_x_9) ;  /* 0x0000000100707547 */ /* 0x000fea000b800000 */
        /* <DEDUP_REMOVED lines=22> */
.L_x_47:
[----:B------:R-:W-:Y:S05]  /*2580*/  BSYNC.RECONVERGENT B2 ;  /* 0x0000000000027941 */ /* 0x000fea0003800200 */
.L_x_46:
[----:B------:R-:W1:Y:S02]  /*2590*/  LDCU UR5, c[0x0][0x3a0] ;  /* 0x00007400ff0577ac */ /* 0x000e640008000800 */
[----:B-1----:R-:W-:Y:S02]  /*25a0*/  FSETP.GTU.AND P0, PT, R0, UR5, PT ;  /* 0x0000000500007c0b */ /* 0x002fe4000bf0c000 */
[----:B------:R-:W-:-:S11]  /*25b0*/  IADD3 R0, PT, PT, R13, 0x1, RZ ;  /* 0x000000010d007810 */ /* 0x000fd60007ffe0ff */
[----:B------:R-:W-:-:S04]  /*25c0*/  @P0 IADD3 R0, PT, PT, R13, RZ, RZ ;  /* 0x000000ff0d000210 */ /* 0x000fc80007ffe0ff */
[----:B------:R-:W-:-:S07]  /*25d0*/  MOV R13, R0 ;  /* 0x00000000000d7202 */ /* 0x000fce0000000f00 */
.L_x_9:
[----:B------:R-:W-:Y:S02]  /*25e0*/  I2FP.F32.U32 R0, R13 ;  /* 0x0000000d00007245 */ /* 0x000fe40000201000 */
[----:B------:R-:W-:-:S03]  /*25f0*/  ISETP.NE.AND P0, PT, R6, RZ, PT ;  /* 0x000000ff0600720c */ /* 0x000fc60003f05270 */
[----:B------:R1:W-:Y:S01]  /*2600*/  STS [R5], R0 ;  /* 0x0000000005007388 */ /* 0x0003e20000000800 */
[----:B------:R-:W-:Y:S09]  /*2610*/  BAR.SYNC.DEFER_BLOCKING 0x0 ;  /* 0x0000000000007b1d */ /* 0x000ff20000010000 */
[----:B-1----:R-:W-:Y:S05]  /*2620*/  @P0 EXIT ;  /* 0x000000000000094d */ /* 0x002fea0003800000 */
[----:B0-----:R-:W0:Y:S02]  /*2630*/  LDC.64 R4, c[0x0][0x398] ;  /* 0x0000e600ff047b82 */ /* 0x001e240000000a00 */
[----:B0-----:R0:W5:Y:S01]  /*2640*/  LDG.E R12, desc[UR10][R4.64] ;  /* 0x0000000a040c7981 */ /* 0x001162000c1e1900 */
[----:B------:R-:W-:Y:S01]  /*2650*/  BSSY B0, `(.L_x_48) ;  /* 0x0000008000007945 */ /* 0x000fe20003800000 */
.L_x_49:
[----:B-----5:R-:W-:Y:S01]  /*2660*/  ISETP.GT.AND P0, PT, R13, R12, PT ;  /* 0x0000000c0d00720c */ /* 0x020fe20003f04270 */
[----:B------:R-:W-:-:S12]  /*2670*/  YIELD ;  /* 0x0000000000007946 */ /* 0x000fd80003800000 */
[----:B------:R-:W-:Y:S05]  /*2680*/  @!P0 EXIT ;  /* 0x000000000000894d */ /* 0x000fea0003800000 */
[----:B------:R-:W2:Y:S02]  /*2690*/  ATOMG.E.CAS.STRONG.GPU PT, R3, [R4], R12, R13 ;  /* 0x0000000c040373a9 */ /* 0x000ea400001ee10d */
[----:B--2---:R-:W-:Y:S02]  /*26a0*/  ISETP.NE.AND P0, PT, R3, R12, PT ;  /* 0x0000000c0300720c */ /* 0x004fe40003f05270 */
[----:B------:R-:W-:-:S11]  /*26b0*/  MOV R12, R3 ;  /* 0x00000003000c7202 */ /* 0x000fd60000000f00 */
[----:B------:R-:W-:Y:S05]  /*26c0*/  @P0 BRA `(.L_x_49) ;  /* 0xfffffffc00e40947 */ /* 0x000fea000383ffff */
[----:B------:R-:W-:Y:S05]  /*26d0*/  BSYNC B0 ;  /* 0x0000000000007941 */ /* 0x000fea0003800000 */
.L_x_48:
[----:B0-----:R-:W0:Y:S01]  /*26e0*/  LDC.64 R4, c[0x0][0x390] ;  /* 0x0000e400ff047b82 */ /* 0x001e220000000a00 */
[----:B------:R-:W-:-:S05]  /*26f0*/  FADD R11, -R2, -RZ ;  /* 0x800000ff020b7221 */ /* 0x000fca0000000100 */
[----:B0-----:R-:W-:Y:S01]  /*2700*/  STG.E.128 desc[UR10][R4.64], R8 ;  /* 0x0000000804007986 */ /* 0x001fe2000c101d0a */
[----:B------:R-:W-:Y:S05]  /*2710*/  EXIT ;  /* 0x000000000000794d */ /* 0x000fea0003800000 */
        .weak           $__internal_0_$__cuda_sm20_sqrt_rn_f32_slowpath
        .type           $__internal_0_$__cuda_sm20_sqrt_rn_f32_slowpath,@function
        .size           $__internal_0_$__cuda_sm20_sqrt_rn_f32_slowpath,($__internal_1_$__cuda_sm3x_div_rn_noftz_f32_slowpath - $__internal_0_$__cuda_sm20_sqrt_rn_f32_slowpath)
$__internal_0_$__cuda_sm20_sqrt_rn_f32_slowpath:
[----:B------:R-:W-:-:S13]  /*2720*/  LOP3.LUT P0, RZ, R7, 0x7fffffff, RZ, 0xc0, !PT ;  /* 0x7fffffff07ff7812 */ /* 0x000fda000780c0ff */
[----:B------:R-:W-:Y:S01]  /*2730*/  @!P0 MOV R11, R7 ;  /* 0x00000007000b8202 */ /* 0x000fe20000000f00 */
[----:B------:R-:W-:Y:S06]  /*2740*/  @!P0 BRA `(.L_x_50) ;  /* 0x0000000000408947 */ /* 0x000fec0003800000 */
[----:B------:R-:W-:-:S13]  /*2750*/  FSETP.GEU.FTZ.AND P0, PT, R7, RZ, PT ;  /* 0x000000ff0700720b */ /* 0x000fda0003f1e000 */
[----:B------:R-:W-:Y:S01]  /*2760*/  @!P0 MOV R11, 0x7fffffff ;  /* 0x7fffffff000b8802 */ /* 0x000fe20000000f00 */
[----:B------:R-:W-:Y:S06]  /*2770*/  @!P0 BRA `(.L_x_50) ;  /* 0x0000000000348947 */ /* 0x000fec0003800000 */
[----:B------:R-:W-:-:S13]  /*2780*/  FSETP.GTU.FTZ.AND P0, PT, |R7|, +INF , PT ;  /* 0x7f8000000700780b */ /* 0x000fda0003f1c200 */
[----:B------:R-:W-:Y:S01]  /*2790*/  @P0 FADD.FTZ R11, R7, 1 ;  /* 0x3f800000070b0421 */ /* 0x000fe20000010000 */
[----:B------:R-:W-:Y:S06]  /*27a0*/  @P0 BRA `(.L_x_50) ;  /* 0x0000000000280947 */ /* 0x000fec0003800000 */
[----:B------:R-:W-:-:S13]  /*27b0*/  FSETP.NEU.FTZ.AND P0, PT, |R7|, +INF , PT ;  /* 0x7f8000000700780b */ /* 0x000fda0003f1d200 */
[----:B------:R-:W-:-:S04]  /*27c0*/  @P0 FFMA R12, R7, 1.84467440737095516160e+19, RZ ;  /* 0x5f800000070c0823 */ /* 0x000fc800000000ff */
[----:B------:R-:W0:Y:S02]  /*27d0*/  @P0 MUFU.RSQ R11, R12 ;  /* 0x0000000c000b0308 */ /* 0x000e240000001400 */
[----:B0-----:R-:W-:Y:S01]  /*27e0*/  @P0 FMUL.FTZ R17, R12, R11 ;  /* 0x0000000b0c110220 */ /* 0x001fe20000410000 */
[----:B------:R-:W-:Y:S01]  /*27f0*/  @P0 FMUL.FTZ R16, R11, 0.5 ;  /* 0x3f0000000b100820 */ /* 0x000fe20000410000 */
[----:B------:R-:W-:Y:S02]  /*2800*/  @!P0 MOV R11, R7 ;  /* 0x00000007000b8202 */ /* 0x000fe40000000f00 */
[----:B------:R-:W-:-:S04]  /*2810*/  @P0 FADD.FTZ R14, -R17, -RZ ;  /* 0x800000ff110e0221 */ /* 0x000fc80000010100 */
[----:B------:R-:W-:-:S04]  /*2820*/  @P0 FFMA R14, R17, R14, R12 ;  /* 0x0000000e110e0223 */ /* 0x000fc8000000000c */
[----:B------:R-:W-:-:S04]  /*2830*/  @P0 FFMA R14, R14, R16, R17 ;  /* 0x000000100e0e0223 */ /* 0x000fc80000000011 */
[----:B------:R-:W-:-:S07]  /*2840*/  @P0 FMUL.FTZ R11, R14, 2.3283064365386962891e-10 ;  /* 0x2f8000000e0b0820 */ /* 0x000fce0000410000 */
.L_x_50:
[----:B------:R-:W-:Y:S01]  /*2850*/  HFMA2 R17, -RZ, RZ, 0, 0 ;  /* 0x00000000ff117431 */ /* 0x000fe200000001ff */
[----:B------:R-:W-:-:S04]  /*2860*/  MOV R16, R18 ;  /* 0x0000001200107202 */ /* 0x000fc80000000f00 */
[----:B------:R-:W-:Y:S05]  /*2870*/  RET.REL.NODEC R16 `(_Z6ransacPK5PointiP6float4Pifi) ;  /* 0xffffffd410e07950 */ /* 0x000fea0003c3ffff */
        .weak           $__internal_1_$__cuda_sm3x_div_rn_noftz_f32_slowpath
        .type           $__internal_1_$__cuda_sm3x_div_rn_noftz_f32_slowpath,@function
        .size           $__internal_1_$__cuda_sm3x_div_rn_noftz_f32_slowpath,(.L_x_64 - $__internal_1_$__cuda_sm3x_div_rn_noftz_f32_slowpath)
$__internal_1_$__cuda_sm3x_div_rn_noftz_f32_slowpath:
[----:B------:R-:W-:Y:S01]  /*2880*/  SHF.R.U32.HI R7, RZ, 0x17, R20 ;  /* 0x00000017ff077819 */ /* 0x000fe20000011614 */
[----:B------:R-:W-:Y:S01]  /*2890*/  BSSY.RECONVERGENT B0, `(.L_x_51) ;  /* 0x0000062000007945 */ /* 0x000fe20003800200 */
[----:B------:R-:W-:Y:S02]  /*28a0*/  SHF.R.U32.HI R17, RZ, 0x17, R0 ;  /* 0x00000017ff117819 */ /* 0x000fe40000011600 */
[----:B------:R-:W-:Y:S02]  /*28b0*/  LOP3.LUT R7, R7, 0xff, RZ, 0xc0, !PT ;  /* 0x000000ff07077812 */ /* 0x000fe400078ec0ff */
[----:B------:R-:W-:Y:S02]  /*28c0*/  LOP3.LUT R17, R17, 0xff, RZ, 0xc0, !PT ;  /* 0x000000ff11117812 */ /* 0x000fe400078ec0ff */
[----:B------:R-:W-:Y:S02]  /*28d0*/  IADD3 R18, PT, PT, R7, -0x1, RZ ;  /* 0xffffffff07127810 */ /* 0x000fe40007ffe0ff */
[----:B------:R-:W-:-:S02]  /*28e0*/  IADD3 R19, PT, PT, R17, -0x1, RZ ;  /* 0xffffffff11137810 */ /* 0x000fc40007ffe0ff */
[----:B------:R-:W-:-:S04]  /*28f0*/  ISETP.GT.U32.AND P0, PT, R18, 0xfd, PT ;  /* 0x000000fd1200780c */ /* 0x000fc80003f04070 */
[----:B------:R-:W-:-:S13]  /*2900*/  ISETP.GT.U32.OR P0, PT, R19, 0xfd, P0 ;  /* 0x000000fd1300780c */ /* 0x000fda0000704470 */
[----:B------:R-:W-:Y:S01]  /*2910*/  @!P0 MOV R11, RZ ;  /* 0x000000ff000b8202 */ /* 0x000fe20000000f00 */
[----:B------:R-:W-:Y:S06]  /*2920*/  @!P0 BRA `(.L_x_52) ;  /* 0x00000000005c8947 */ /* 0x000fec0003800000 */
[----:B------:R-:W-:Y:S02]  /*2930*/  FSETP.GTU.FTZ.AND P0, PT, |R0|, +INF , PT ;  /* 0x7f8000000000780b */ /* 0x000fe40003f1c200 */
[----:B------:R-:W-:-:S04]  /*2940*/  FSETP.GTU.FTZ.AND P1, PT, |R20|, +INF , PT ;  /* 0x7f8000001400780b */ /* 0x000fc80003f3c200 */
[----:B------:R-:W-:-:S13]  /*2950*/  PLOP3.LUT P0, PT, P0, P1, PT, 0xf8, 0x8f ;  /* 0x00000000008f781c */ /* 0x000fda0000703f70 */
[----:B------:R-:W-:Y:S05]  /*2960*/  @P0 BRA `(.L_x_53) ;  /* 0x00000004004c0947 */ /* 0x000fea0003800000 */
[----:B------:R-:W-:-:S13]  /*2970*/  LOP3.LUT P0, RZ, R20, 0x7fffffff, R0, 0xc8, !PT ;  /* 0x7fffffff14ff7812 */ /* 0x000fda000780c800 */
[----:B------:R-:W-:Y:S05]  /*2980*/  @!P0 BRA `(.L_x_54) ;  /* 0x00000004003c8947 */ /* 0x000fea0003800000 */
[----:B------:R-:W-:Y:S02]  /*2990*/  FSETP.NEU.FTZ.AND P1, PT, |R0|, +INF , PT ;  /* 0x7f8000000000780b */ /* 0x000fe40003f3d200 */
[----:B------:R-:W-:Y:S02]  /*29a0*/  FSETP.NEU.FTZ.AND P2, PT, |R20|, +INF , PT ;  /* 0x7f8000001400780b */ /* 0x000fe40003f5d200 */
[----:B------:R-:W-:-:S11]  /*29b0*/  FSETP.NEU.FTZ.AND P0, PT, |R0|, +INF , PT ;  /* 0x7f8000000000780b */ /* 0x000fd60003f1d200 */
[----:B------:R-:W-:Y:S05]  /*29c0*/  @!P2 BRA !P1, `(.L_x_54) ;  /* 0x00000004002ca947 */ /* 0x000fea0004800000 */
[----:B------:R-:W-:-:S04]  /*29d0*/  LOP3.LUT P1, RZ, R0, 0x7fffffff, RZ, 0xc0, !PT ;  /* 0x7fffffff00ff7812 */ /* 0x000fc8000782c0ff */
[----:B------:R-:W-:-:S13]  /*29e0*/  PLOP3.LUT P1, PT, P2, P1, PT, 0x2f, 0xf2 ;  /* 0x0000000000f2781c */ /* 0x000fda0001722577 */
[----:B------:R-:W-:Y:S05]  /*29f0*/  @P1 BRA `(.L_x_55) ;  /* 0x0000000400181947 */ /* 0x000fea0003800000 */
[----:B------:R-:W-:-:S04]  /*2a00*/  LOP3.LUT P1, RZ, R20, 0x7fffffff, RZ, 0xc0, !PT ;  /* 0x7fffffff14ff7812 */ /* 0x000fc8000782c0ff */
[----:B------:R-:W-:-:S13]  /*2a10*/  PLOP3.LUT P0, PT, P0, P1, PT, 0x2f, 0xf2 ;  /* 0x0000000000f2781c */ /* 0x000fda0000702577 */
[----:B------:R-:W-:Y:S05]  /*2a20*/  @P0 BRA `(.L_x_56) ;  /* 0x0000000400000947 */ /* 0x000fea0003800000 */
[----:B------:R-:W-:Y:S02]  /*2a30*/  ISETP.GE.AND P0, PT, R19, RZ, PT ;  /* 0x000000ff1300720c */ /* 0x000fe40003f06270 */
[----:B------:R-:W-:-:S11]  /*2a40*/  ISETP.GE.AND P1, PT, R18, RZ, PT ;  /* 0x000000ff1200720c */ /* 0x000fd60003f26270 */
[----:B------:R-:W-:Y:S01]  /*2a50*/  @P0 MOV R11, RZ ;  /* 0x000000ff000b0202 */ /* 0x000fe20000000f00 */
[----:B------:R-:W-:Y:S01]  /*2a60*/  @!P0 FFMA R0, R0, 1.84467440737095516160e+19, RZ ;  /* 0x5f80000000008823 */ /* 0x000fe200000000ff */
[----:B------:R-:W-:Y:S01]  /*2a70*/  @!P0 MOV R11, 0xffffffc0 ;  /* 0xffffffc0000b8802 */ /* 0x000fe20000000f00 */
[----:B------:R-:W-:-:S03]  /*2a80*/  @!P1 FFMA R20, R20, 1.84467440737095516160e+19, RZ ;  /* 0x5f80000014149823 */ /* 0x000fc600000000ff */
[----:B------:R-:W-:-:S07]  /*2a90*/  @!P1 IADD3 R11, PT, PT, R11, 0x40, RZ ;  /* 0x000000400b0b9810 */ /* 0x000fce0007ffe0ff */
.L_x_52:
[----:B------:R-:W-:Y:S01]  /*2aa0*/  LEA R19, R7, 0xc0800000, 0x17 ;  /* 0xc080000007137811 */ /* 0x000fe200078eb8ff */
[----:B------:R-:W-:Y:S01]  /*2ab0*/  BSSY.RECONVERGENT B1, `(.L_x_57) ;  /* 0x0000036000017945 */ /* 0x000fe20003800200 */
[----:B------:R-:W-:Y:S02]  /*2ac0*/  IADD3 R17, PT, PT, R17, -0x7f, RZ ;  /* 0xffffff8111117810 */ /* 0x000fe40007ffe0ff */
[----:B------:R-:W-:-:S03]  /*2ad0*/  IADD3 R24, PT, PT, -R19, R20, RZ ;  /* 0x0000001413187210 */ /* 0x000fc60007ffe1ff */
[----:B------:R-:W-:Y:S01]  /*2ae0*/  IMAD R0, R17, -0x800000, R0 ;  /* 0xff80000011007824 */ /* 0x000fe200078e0200 */
[----:B------:R-:W0:Y:S01]  /*2af0*/  MUFU.RCP R18, R24 ;  /* 0x0000001800127308 */ /* 0x000e220000001000 */
[----:B------:R-:W-:-:S04]  /*2b00*/  FADD.FTZ R19, -R24, -RZ ;  /* 0x800000ff18137221 */ /* 0x000fc80000010100 */
[----:B0-----:R-:W-:-:S04]  /*2b10*/  FFMA R21, R18, R19, 1 ;  /* 0x3f80000012157423 */ /* 0x001fc80000000013 */
[----:B------:R-:W-:-:S04]  /*2b20*/  FFMA R21, R18, R21, R18 ;  /* 0x0000001512157223 */ /* 0x000fc80000000012 */
[----:B------:R-:W-:-:S04]  /*2b30*/  FFMA R18, R0, R21, RZ ;  /* 0x0000001500127223 */ /* 0x000fc800000000ff */
[----:B------:R-:W-:-:S04]  /*2b40*/  FFMA R20, R19, R18, R0 ;  /* 0x0000001213147223 */ /* 0x000fc80000000000 */
[----:B------:R-:W-:Y:S01]  /*2b50*/  FFMA R20, R21, R20, R18 ;  /* 0x0000001415147223 */ /* 0x000fe20000000012 */
[----:B------:R-:W-:-:S03]  /*2b60*/  IADD3 R18, PT, PT, R17, 0x7f, -R7 ;  /* 0x0000007f11127810 */ /* 0x000fc60007ffe807 */
[----:B------:R-:W-:Y:S01]  /*2b70*/  FFMA R19, R19, R20, R0 ;  /* 0x0000001413137223 */ /* 0x000fe20000000000 */
[----:B------:R-:W-:-:S03]  /*2b80*/  IADD3 R11, PT, PT, R18, R11, RZ ;  /* 0x0000000b120b7210 */ /* 0x000fc60007ffe0ff */
[----:B------:R-:W-:-:S05]  /*2b90*/  FFMA R0, R21, R19, R20 ;  /* 0x0000001315007223 */ /* 0x000fca0000000014 */
[----:B------:R-:W-:-:S04]  /*2ba0*/  SHF.R.U32.HI R7, RZ, 0x17, R0 ;  /* 0x00000017ff077819 */ /* 0x000fc80000011600 */
[----:B------:R-:W-:-:S04]  /*2bb0*/  LOP3.LUT R18, R7, 0xff, RZ, 0xc0, !PT ;  /* 0x000000ff07127812 */ /* 0x000fc800078ec0ff */
[----:B------:R-:W-:-:S04]  /*2bc0*/  IADD3 R7, PT, PT, R18, R11, RZ ;  /* 0x0000000b12077210 */ /* 0x000fc80007ffe0ff */
[----:B------:R-:W-:-:S04]  /*2bd0*/  IADD3 R17, PT, PT, R7, -0x1, RZ ;  /* 0xffffffff07117810 */ /* 0x000fc80007ffe0ff */
[----:B------:R-:W-:-:S13]  /*2be0*/  ISETP.GE.U32.AND P0, PT, R17, 0xfe, PT ;  /* 0x000000fe1100780c */ /* 0x000fda0003f06070 */
[----:B------:R-:W-:Y:S05]  /*2bf0*/  @!P0 BRA `(.L_x_58) ;  /* 0x0000000000808947 */ /* 0x000fea0003800000 */
[----:B------:R-:W-:-:S13]  /*2c00*/  ISETP.GT.AND P0, PT, R7, 0xfe, PT ;  /* 0x000000fe0700780c */ /* 0x000fda0003f04270 */
[----:B------:R-:W-:Y:S05]  /*2c10*/  @P0 BRA `(.L_x_59) ;  /* 0x00000000006c0947 */ /* 0x000fea0003800000 */
[----:B------:R-:W-:-:S13]  /*2c20*/  ISETP.GE.AND P0, PT, R7, 0x1, PT ;  /* 0x000000010700780c */ /* 0x000fda0003f06270 */
[----:B------:R-:W-:Y:S05]  /*2c30*/  @P0 BRA `(.L_x_60) ;  /* 0x0000000000740947 */ /* 0x000fea0003800000 */
[----:B------:R-:W-:Y:S02]  /*2c40*/  ISETP.GE.AND P0, PT, R7, -0x18, PT ;  /* 0xffffffe80700780c */ /* 0x000fe40003f06270 */
[----:B------:R-:W-:-:S11]  /*2c50*/  LOP3.LUT R0, R0, 0x80000000, RZ, 0xc0, !PT ;  /* 0x8000000000007812 */ /* 0x000fd600078ec0ff */
[----:B------:R-:W-:Y:S05]  /*2c60*/  @!P0 BRA `(.L_x_60) ;  /* 0x0000000000688947 */ /* 0x000fea0003800000 */
[-CC-:B------:R-:W-:Y:S01]  /*2c70*/  FFMA.RZ R11, R21, R19.reuse, R20.reuse ;  /* 0x00000013150b7223 */ /* 0x180fe2000000c014 */
[----:B------:R-:W-:Y:S01]  /*2c80*/  IADD3 R18, PT, PT, R7, 0x20, RZ ;  /* 0x0000002007127810 */ /* 0x000fe20007ffe0ff */
[CCC-:B------:R-:W-:Y:S01]  /*2c90*/  FFMA.RP R17, R21.reuse, R19.reuse, R20.reuse ;  /* 0x0000001315117223 */ /* 0x1c0fe20000008014 */
[----:B------:R-:W-:Y:S01]  /*2ca0*/  FFMA.RM R20, R21, R19, R20 ;  /* 0x0000001315147223 */ /* 0x000fe20000004014 */
[----:B------:R-:W-:Y:S02]  /*2cb0*/  ISETP.NE.AND P2, PT, R7, RZ, PT ;  /* 0x000000ff0700720c */ /* 0x000fe40003f45270 */
[----:B------:R-:W-:Y:S02]  /*2cc0*/  LOP3.LUT R11, R11, 0x7fffff, RZ, 0xc0, !PT ;  /* 0x007fffff0b0b7812 */ /* 0x000fe400078ec0ff */
[----:B------:R-:W-:Y:S02]  /*2cd0*/  ISETP.NE.AND P1, PT, R7, RZ, PT ;  /* 0x000000ff0700720c */ /* 0x000fe40003f25270 */
[----:B------:R-:W-:-:S02]  /*2ce0*/  LOP3.LUT R11, R11, 0x800000, RZ, 0xfc, !PT ;  /* 0x008000000b0b7812 */ /* 0x000fc400078efcff */
[----:B------:R-:W-:Y:S02]  /*2cf0*/  IADD3 R7, PT, PT, -R7, RZ, RZ ;  /* 0x000000ff07077210 */ /* 0x000fe40007ffe1ff */
[----:B------:R-:W-:Y:S02]  /*2d00*/  SHF.L.U32 R18, R11, R18, RZ ;  /* 0x000000120b127219 */ /* 0x000fe400000006ff */
[----:B------:R-:W-:Y:S02]  /*2d10*/  FSETP.NEU.FTZ.AND P0, PT, R17, R20, PT ;  /* 0x000000141100720b */ /* 0x000fe40003f1d000 */
[----:B------:R-:W-:Y:S02]  /*2d20*/  SEL R20, R7, RZ, P2 ;  /* 0x000000ff07147207 */ /* 0x000fe40001000000 */
[----:B------:R-:W-:Y:S02]  /*2d30*/  ISETP.NE.AND P1, PT, R18, RZ, P1 ;  /* 0x000000ff1200720c */ /* 0x000fe40000f25270 */
[----:B------:R-:W-:-:S02]  /*2d40*/  SHF.R.U32.HI R18, RZ, R20, R11 ;  /* 0x00000014ff127219 */ /* 0x000fc4000001160b */
[----:B------:R-:W-:Y:S02]  /*2d50*/  PLOP3.LUT P0, PT, P0, P1, PT, 0xf8, 0x8f ;  /* 0x00000000008f781c */ /* 0x000fe40000703f70 */
[----:B------:R-:W-:Y:S02]  /*2d60*/  SHF.R.U32.HI R11, RZ, 0x1, R18 ;  /* 0x00000001ff0b7819 */ /* 0x000fe40000011612 */
[----:B------:R-:W-:-:S04]  /*2d70*/  SEL R20, RZ, 0x1, !P0 ;  /* 0x00000001ff147807 */ /* 0x000fc80004000000 */
[----:B------:R-:W-:-:S04]  /*2d80*/  LOP3.LUT R7, R20, 0x1, R11, 0xf8, !PT ;  /* 0x0000000114077812 */ /* 0x000fc800078ef80b */
[----:B------:R-:W-:-:S04]  /*2d90*/  LOP3.LUT R18, R7, R18, RZ, 0xc0, !PT ;  /* 0x0000001207127212 */ /* 0x000fc800078ec0ff */
[----:B------:R-:W-:-:S04]  /*2da0*/  IADD3 R11, PT, PT, R11, R18, RZ ;  /* 0x000000120b0b7210 */ /* 0x000fc80007ffe0ff */
[----:B------:R-:W-:Y:S01]  /*2db0*/  LOP3.LUT R0, R11, R0, RZ, 0xfc, !PT ;  /* 0x000000000b007212 */ /* 0x000fe200078efcff */
[----:B------:R-:W-:Y:S06]  /*2dc0*/  BRA `(.L_x_60) ;  /* 0x0000000000107947 */ /* 0x000fec0003800000 */
.L_x_59:
[----:B------:R-:W-:-:S04]  /*2dd0*/  LOP3.LUT R0, R0, 0x80000000, RZ, 0xc0, !PT ;  /* 0x8000000000007812 */ /* 0x000fc800078ec0ff */
[----:B------:R-:W-:Y:S01]  /*2de0*/  LOP3.LUT R0, R0, 0x7f800000, RZ, 0xfc, !PT ;  /* 0x7f80000000007812 */ /* 0x000fe200078efcff */
[----:B------:R-:W-:Y:S06]  /*2df0*/  BRA `(.L_x_60) ;  /* 0x0000000000047947 */ /* 0x000fec0003800000 */
.L_x_58:
[----:B------:R-:W-:-:S07]  /*2e00*/  LEA R0, R11, R0, 0x17 ;  /* 0x000000000b007211 */ /* 0x000fce00078eb8ff */
.L_x_60:
[----:B------:R-:W-:Y:S05]  /*2e10*/  BSYNC.RECONVERGENT B1 ;  /* 0x0000000000017941 */ /* 0x000fea0003800200 */
.L_x_57:
[----:B------:R-:W-:Y:S05]  /*2e20*/  BRA `(.L_x_61) ;  /* 0x0000000000207947 */ /* 0x000fea0003800000 */
.L_x_56:
[----:B------:R-:W-:-:S04]  /*2e30*/  LOP3.LUT R0, R20, 0x80000000, R0, 0x48, !PT ;  /* 0x8000000014007812 */ /* 0x000fc800078e4800 */
[----:B------:R-:W-:Y:S01]  /*2e40*/  LOP3.LUT R0, R0, 0x7f800000, RZ, 0xfc, !PT ;  /* 0x7f80000000007812 */ /* 0x000fe200078efcff */
[----:B------:R-:W-:Y:S06]  /*2e50*/  BRA `(.L_x_61) ;  /* 0x0000000000147947 */ /* 0x000fec0003800000 */
.L_x_55:
[----:B------:R-:W-:Y:S01]  /*2e60*/  LOP3.LUT R0, R20, 0x80000000, R0, 0x48, !PT ;  /* 0x8000000014007812 */ /* 0x000fe200078e4800 */
[----:B------:R-:W-:Y:S06]  /*2e70*/  BRA `(.L_x_61) ;  /* 0x00000000000c7947 */ /* 0x000fec0003800000 */
.L_x_54:
[----:B------:R-:W0:Y:S01]  /*2e80*/  MUFU.RSQ R0, -QNAN ;  /* 0xffc0000000007908 */ /* 0x000e220000001400 */
[----:B------:R-:W-:Y:S05]  /*2e90*/  BRA `(.L_x_61) ;  /* 0x0000000000047947 */ /* 0x000fea0003800000 */
.L_x_53:
[----:B------:R-:W-:-:S07]  /*2ea0*/  FADD.FTZ R0, R0, R20 ;  /* 0x0000001400007221 */ /* 0x000fce0000010000 */
.L_x_61:
[----:B------:R-:W-:Y:S05]  /*2eb0*/  BSYNC.RECONVERGENT B0 ;  /* 0x0000000000007941 */ /* 0x000fea0003800200 */
.L_x_51:
[----:B------:R-:W-:Y:S01]  /*2ec0*/  HFMA2 R19, -RZ, RZ, 0, 0 ;  /* 0x00000000ff137431 */ /* 0x000fe200000001ff */
[----:B------:R-:W-:-:S04]  /*2ed0*/  MOV R18, R12 ;  /* 0x0000000c00127202 */ /* 0x000fc80000000f00 */
[----:B0-----:R-:W-:Y:S05]  /*2ee0*/  RET.REL.NODEC R18 `(_Z6ransacPK5PointiP6float4Pifi) ;  /* 0xffffffd012447950 */ /* 0x001fea0003c3ffff */
.L_x_62:
[----:B------:R-:W-:-:S00]  /*2ef0*/  BRA `(.L_x_62) ;  /* 0xfffffffc00fc7947 */ /* 0x000fc0000383ffff */
[----:B------:R-:W-:-:S00]  /*2f00*/  NOP ;  /* 0x0000000000007918 */ /* 0x000fc00000000000 */
[----:B------:R-:W-:-:S00]  /*2f10*/  NOP ;  /* 0x0000000000007918 */ /* 0x000fc00000000000 */
[----:B------:R-:W-:-:S00]  /*2f20*/  NOP ;  /* 0x0000000000007918 */ /* 0x000fc00000000000 */
[----:B------:R-:W-:-:S00]  /*2f30*/  NOP ;  /* 0x0000000000007918 */ /* 0x000fc00000000000 */
[----:B------:R-:W-:-:S00]  /*2f40*/  NOP ;  /* 0x0000000000007918 */ /* 0x000fc00000000000 */
[----:B------:R-:W-:-:S00]  /*2f50*/  NOP ;  /* 0x0000000000007918 */ /* 0x000fc00000000000 */
[----:B------:R-:W-:-:S00]  /*2f60*/  NOP ;  /* 0x0000000000007918 */ /* 0x000fc00000000000 */
[----:B------:R-:W-:-:S00]  /*2f70*/  NOP ;  /* 0x0000000000007918 */ /* 0x000fc00000000000 */
.L_x_64:


//--------------------- .nv.global.init           --------------------------
	.section	.nv.global.init,"aw",@progbits
	.align	4
.nv.global.init:
	.type		mrg32k3aM1SubSeq,@object
	.size		mrg32k3aM1SubSeq,(mrg32k3aM2SubSeq - mrg32k3aM1SubSeq)
mrg32k3aM1SubSeq:
        /*0000*/ 	.byte	0x0b, 0xcc, 0xee, 0x04, 0x73, 0x29, 0x8b, 0x6f, 0xf6, 0x53, 0x03, 0xf6, 0x23, 0xf6, 0xea, 0xda
        /* <DEDUP_REMOVED lines=125> */
	.type		mrg32k3aM2SubSeq,@object
	.size		mrg32k3aM2SubSeq,(mrg32k3aM1 - mrg32k3aM2SubSeq)
mrg32k3aM2SubSeq:
        /* <DEDUP_REMOVED lines=126> */
	.type		mrg32k3aM1,@object
	.size		mrg32k3aM1,(mrg32k3aM1Seq - mrg32k3aM1)
mrg32k3aM1:
        /* <DEDUP_REMOVED lines=144> */
	.type		mrg32k3aM1Seq,@object
	.size		mrg32k3aM1Seq,(mrg32k3aM2 - mrg32k3aM1Seq)
mrg32k3aM1Seq:
        /* <DEDUP_REMOVED lines=144> */
	.type		mrg32k3aM2,@object
	.size		mrg32k3aM2,(mrg32k3aM2Seq - mrg32k3aM2)
mrg32k3aM2:
        /* <DEDUP_REMOVED lines=144> */
	.type		mrg32k3aM2Seq,@object
	.size		mrg32k3aM2Seq,(precalc_xorwow_matrix - mrg32k3aM2Seq)
mrg32k3aM2Seq:
        /* <DEDUP_REMOVED lines=144> */
	.type		precalc_xorwow_matrix,@object
	.size		precalc_xorwow_matrix,(precalc_xorwow_offset_matrix - precalc_xorwow_matrix)
precalc_xorwow_matrix:
        /* <DEDUP_REMOVED lines=6400> */
	.type		precalc_xorwow_offset_matrix,@object
	.size		precalc_xorwow_offset_matrix,(.L_1 - precalc_xorwow_offset_matrix)
precalc_xorwow_offset_matrix:
        /* <DEDUP_REMOVED lines=6400> */
.L_1:


//--------------------- .nv.shared._Z6ransacPK5PointiP6float4Pifi --------------------------
	.section	.nv.shared._Z6ransacPK5PointiP6float4Pifi,"aw",@nobits
	.sectionflags	@""
	.align	4
.nv.shared._Z6ransacPK5PointiP6float4Pifi:
	.zero		2048


//--------------------- .nv.shared.reserved.0     --------------------------
	.section	.nv.shared.reserved.0,"aw",@nobits
	.weak		__nv_reservedSMEM_offset_0_alias
	.size		__nv_reservedSMEM_offset_0_alias, 0, 64
	.other		__nv_reservedSMEM_offset_0_alias,@"STO_CUDA_RESERVED_SHARED STV_DEFAULT"
__nv_reservedSMEM_offset_0_alias:
	.zero		0
	.zero		64


//--------------------- .nv.constant0._Z6ransacPK5PointiP6float4Pifi --------------------------
	.section	.nv.constant0._Z6ransacPK5PointiP6float4Pifi,"a",@progbits
	.sectionflags	@""
	.align	4
.nv.constant0._Z6ransacPK5PointiP6float4Pifi:
	.zero		936


//--------------------- SYMBOLS --------------------------

	.type		.nv.reservedSmem.offset0,@object
	.size		.nv.reservedSmem.offset0,0x4
	.type		.nv.reservedSmem.cap,@object
	.size		.nv.reservedSmem.cap,0x4
